def attn_fwd(
    Q,
    K,
    V,
    Out,
    Lse,
    sm_scale,
    stride_qz,
    stride_qh,
    stride_qm,
    stride_qk,
    stride_kz,
    stride_kh,
    stride_kn,
    stride_kk,
    stride_vz,
    stride_vh,
    stride_vn,
    stride_vk,
    stride_oz,
    stride_oh,
    stride_om,
    stride_ok,
    seqlen_q,
    seqlen_k,
    BLOCK_M: tl.constexpr,
    BLOCK_N: tl.constexpr,
    HEAD_DIM: tl.constexpr,
    CAUSAL: tl.constexpr,
):
    start_m = tl.program_id(0)
    off_hz = tl.program_id(1)
    q_off = off_hz * stride_qh
    k_off = off_hz * stride_kh
    v_off = off_hz * stride_vh
    offs_m = start_m * BLOCK_M + tl.arange(0, BLOCK_M)
    offs_d = tl.arange(0, HEAD_DIM)
    offs_n = tl.arange(0, BLOCK_N)
    q_ptrs = Q + q_off + offs_m[:, None] * stride_qm + offs_d[None, :] * stride_qk
    k_ptrs = K + k_off + offs_d[:, None] * stride_kk + offs_n[None, :] * stride_kn
    v_ptrs = V + v_off + offs_n[:, None] * stride_vn + offs_d[None, :] * stride_vk
    m_i = tl.full([BLOCK_M], float("-inf"), dtype=tl.float32)
    l_i = tl.zeros([BLOCK_M], dtype=tl.float32) + 1.0
    acc = tl.zeros([BLOCK_M, HEAD_DIM], dtype=tl.float32)
    q = tl.load(q_ptrs)
    acc, l_i, m_i = _attn_fwd_inner(
        acc,
        l_i,
        m_i,
        q,
        k_ptrs,
        v_ptrs,
        sm_scale,
        stride_kn,
        stride_vn,
        start_m,
        seqlen_k,
        BLOCK_M,
        BLOCK_N,
        HEAD_DIM,
        CAUSAL,
    )
    acc = acc / l_i[:, None]
    lse = m_i + tl.math.log2(l_i) / 1.4426950408889634
    o_ptrs = (
        Out
        + off_hz * stride_oh
        + offs_m[:, None] * stride_om
        + offs_d[None, :] * stride_ok
    )
    tl.store(o_ptrs, acc.to(Out.dtype.element_ty))
    tl.store(Lse + off_hz * seqlen_q + offs_m, lse)

# config = {"BLOCK_M": 256, "BLOCK_N": 16, "HEAD_DIM": 64, "arch": "sm_100", "causal": true, "dtype": "fp16", "num_stages": 3, "num_warps": 16}
# arch = sm_100


// ===== COMPILED SASS (sm_100a) =====

	.target	sm_100a

	.elftype	@"ET_EXEC"


//--------------------- .note.nv.tkinfo           --------------------------
	.section	.note.nv.tkinfo,"",@"SHT_NOTE"
	.sectionflags	@"SHF_NOTE_NV_TKINFO"
	.tkinfo
        /*0018*/ 	.word	0x00000081
        /*0030*/ 	.string	""
        /*0030*/ 	.string	"ptxas-blackwell"
        /*0030*/ 	.string	"Cuda compilation tools, release 12.9, V12.9.86"
        /*0030*/ 	.string	"Build cuda_12.9.r12.9/compiler.36037853_0"
        /*0030*/ 	.string	"-v  -suppress-debug-info  -lineinfo  -arch sm_100a "



//--------------------- .note.nv.cuver            --------------------------
	.section	.note.nv.cuver,"",@"SHT_NOTE"
	.sectionflags	@"SHF_NOTE_NV_CUVER"
        /*0018*/ 	.short	0x0001
        /*001a*/ 	.short	0x0064
        /*001c*/ 	.short	0x0001
        /*001e*/ 	.short	0x0000
        /*0020*/ 	.short	0x0001
        /*0022*/ 	.short	0x0000


//--------------------- .nv.info                  --------------------------
	.section	.nv.info,"",@"SHT_CUDA_INFO"
	.align	4


	//----- nvinfo : EIATTR_REGCOUNT
	.align		4
        /*0000*/ 	.byte	0x04, 0x2f
        /*0002*/ 	.short	(.L_2 - .L_1)
	.align		4
.L_1:
        /*0004*/ 	.word	index@(attn_fwd)
        /*0008*/ 	.word	0x00000060


	//----- nvinfo : EIATTR_FRAME_SIZE
	.align		4
.L_2:
        /*000c*/ 	.byte	0x04, 0x11
        /*000e*/ 	.short	(.L_4 - .L_3)
	.align		4
.L_3:
        /*0010*/ 	.word	index@(attn_fwd)
        /*0014*/ 	.word	0x00000000


	//----- nvinfo : EIATTR_MIN_STACK_SIZE
	.align		4
.L_4:
        /*0018*/ 	.byte	0x04, 0x12
        /*001a*/ 	.short	(.L_6 - .L_5)
	.align		4
.L_5:
        /*001c*/ 	.word	index@(attn_fwd)
        /*0020*/ 	.word	0x00000000
.L_6:


//--------------------- .nv.info.attn_fwd         --------------------------
	.section	.nv.info.attn_fwd,"",@"SHT_CUDA_INFO"
	.sectionflags	@""
	.align	4


	//----- nvinfo : EIATTR_CUDA_API_VERSION
	.align		4
        /*0000*/ 	.byte	0x04, 0x37
        /*0002*/ 	.short	(.L_8 - .L_7)
.L_7:
        /*0004*/ 	.word	0x00000081


	//----- nvinfo : EIATTR_KPARAM_INFO
	.align		4
.L_8:
        /*0008*/ 	.byte	0x04, 0x17
        /*000a*/ 	.short	(.L_10 - .L_9)
.L_9:
        /*000c*/ 	.word	0x00000000
        /*0010*/ 	.short	0x0019
        /*0012*/ 	.short	0x0080
        /*0014*/ 	.byte	0x00, 0xf4, 0x21, 0x00


	//----- nvinfo : EIATTR_KPARAM_INFO
	.align		4
.L_10:
        /*0018*/ 	.byte	0x04, 0x17
        /*001a*/ 	.short	(.L_12 - .L_11)
.L_11:
        /*001c*/ 	.word	0x00000000
        /*0020*/ 	.short	0x0018
        /*0022*/ 	.short	0x0078
        /*0024*/ 	.byte	0x00, 0xf4, 0x21, 0x00


	//----- nvinfo : EIATTR_KPARAM_INFO
	.align		4
.L_12:
        /*0028*/ 	.byte	0x04, 0x17
        /*002a*/ 	.short	(.L_14 - .L_13)
.L_13:
        /*002c*/ 	.word	0x00000000
        /*0030*/ 	.short	0x0017
        /*0032*/ 	.short	0x0070
        /*0034*/ 	.byte	0x00, 0xf0, 0x11, 0x00


	//----- nvinfo : EIATTR_KPARAM_INFO
	.align		4
.L_14:
        /*0038*/ 	.byte	0x04, 0x17
        /*003a*/ 	.short	(.L_16 - .L_15)
.L_15:
        /*003c*/ 	.word	0x00000000
        /*0040*/ 	.short	0x0016
        /*0042*/ 	.short	0x006c
        /*0044*/ 	.byte	0x00, 0xf0, 0x11, 0x00


	//----- nvinfo : EIATTR_KPARAM_INFO
	.align		4
.L_16:
        /*0048*/ 	.byte	0x04, 0x17
        /*004a*/ 	.short	(.L_18 - .L_17)
.L_17:
        /*004c*/ 	.word	0x00000000
        /*0050*/ 	.short	0x0015
        /*0052*/ 	.short	0x0068
        /*0054*/ 	.byte	0x00, 0xf0, 0x11, 0x00


	//----- nvinfo : EIATTR_KPARAM_INFO
	.align		4
.L_18:
        /*0058*/ 	.byte	0x04, 0x17
        /*005a*/ 	.short	(.L_20 - .L_19)
.L_19:
        /*005c*/ 	.word	0x00000000
        /*0060*/ 	.short	0x0014
        /*0062*/ 	.short	0x0064
        /*0064*/ 	.byte	0x00, 0xf0, 0x11, 0x00


	//----- nvinfo : EIATTR_KPARAM_INFO
	.align		4
.L_20:
        /*0068*/ 	.byte	0x04, 0x17
        /*006a*/ 	.short	(.L_22 - .L_21)
.L_21:
        /*006c*/ 	.word	0x00000000
        /*0070*/ 	.short	0x0013
        /*0072*/ 	.short	0x0060
        /*0074*/ 	.byte	0x00, 0xf0, 0x11, 0x00


	//----- nvinfo : EIATTR_KPARAM_INFO
	.align		4
.L_22:
        /*0078*/ 	.byte	0x04, 0x17
        /*007a*/ 	.short	(.L_24 - .L_23)
.L_23:
        /*007c*/ 	.word	0x00000000
        /*0080*/ 	.short	0x0012
        /*0082*/ 	.short	0x005c
        /*0084*/ 	.byte	0x00, 0xf0, 0x11, 0x00


	//----- nvinfo : EIATTR_KPARAM_INFO
	.align		4
.L_24:
        /*0088*/ 	.byte	0x04, 0x17
        /*008a*/ 	.short	(.L_26 - .L_25)
.L_25:
        /*008c*/ 	.word	0x00000000
        /*0090*/ 	.short	0x0011
        /*0092*/ 	.short	0x0058
        /*0094*/ 	.byte	0x00, 0xf0, 0x11, 0x00


	//----- nvinfo : EIATTR_KPARAM_INFO
	.align		4
.L_26:
        /*0098*/ 	.byte	0x04, 0x17
        /*009a*/ 	.short	(.L_28 - .L_27)
.L_27:
        /*009c*/ 	.word	0x00000000
        /*00a0*/ 	.short	0x0010
        /*00a2*/ 	.short	0x0054
        /*00a4*/ 	.byte	0x00, 0xf0, 0x11, 0x00


	//----- nvinfo : EIATTR_KPARAM_INFO
	.align		4
.L_28:
        /*00a8*/ 	.byte	0x04, 0x17
        /*00aa*/ 	.short	(.L_30 - .L_29)
.L_29:
        /*00ac*/ 	.word	0x00000000
        /*00b0*/ 	.short	0x000f
        /*00b2*/ 	.short	0x0050
        /*00b4*/ 	.byte	0x00, 0xf0, 0x11, 0x00


	//----- nvinfo : EIATTR_KPARAM_INFO
	.align		4
.L_30:
        /*00b8*/ 	.byte	0x04, 0x17
        /*00ba*/ 	.short	(.L_32 - .L_31)
.L_31:
        /*00bc*/ 	.word	0x00000000
        /*00c0*/ 	.short	0x000e
        /*00c2*/ 	.short	0x004c
        /*00c4*/ 	.byte	0x00, 0xf0, 0x11, 0x00


	//----- nvinfo : EIATTR_KPARAM_INFO
	.align		4
.L_32:
        /*00c8*/ 	.byte	0x04, 0x17
        /*00ca*/ 	.short	(.L_34 - .L_33)
.L_33:
        /*00cc*/ 	.word	0x00000000
        /*00d0*/ 	.short	0x000d
        /*00d2*/ 	.short	0x0048
        /*00d4*/ 	.byte	0x00, 0xf0, 0x11, 0x00


	//----- nvinfo : EIATTR_KPARAM_INFO
	.align		4
.L_34:
        /*00d8*/ 	.byte	0x04, 0x17
        /*00da*/ 	.short	(.L_36 - .L_35)
.L_35:
        /*00dc*/ 	.word	0x00000000
        /*00e0*/ 	.short	0x000c
        /*00e2*/ 	.short	0x0044
        /*00e4*/ 	.byte	0x00, 0xf0, 0x11, 0x00


	//----- nvinfo : EIATTR_KPARAM_INFO
	.align		4
.L_36:
        /*00e8*/ 	.byte	0x04, 0x17
        /*00ea*/ 	.short	(.L_38 - .L_37)
.L_37:
        /*00ec*/ 	.word	0x00000000
        /*00f0*/ 	.short	0x000b
        /*00f2*/ 	.short	0x0040
        /*00f4*/ 	.byte	0x00, 0xf0, 0x11, 0x00


	//----- nvinfo : EIATTR_KPARAM_INFO
	.align		4
.L_38:
        /*00f8*/ 	.byte	0x04, 0x17
        /*00fa*/ 	.short	(.L_40 - .L_39)
.L_39:
        /*00fc*/ 	.word	0x00000000
        /*0100*/ 	.short	0x000a
        /*0102*/ 	.short	0x003c
        /*0104*/ 	.byte	0x00, 0xf0, 0x11, 0x00


	//----- nvinfo : EIATTR_KPARAM_INFO
	.align		4
.L_40:
        /*0108*/ 	.byte	0x04, 0x17
        /*010a*/ 	.short	(.L_42 - .L_41)
.L_41:
        /*010c*/ 	.word	0x00000000
        /*0110*/ 	.short	0x0009
        /*0112*/ 	.short	0x0038
        /*0114*/ 	.byte	0x00, 0xf0, 0x11, 0x00


	//----- nvinfo : EIATTR_KPARAM_INFO
	.align		4
.L_42:
        /*0118*/ 	.byte	0x04, 0x17
        /*011a*/ 	.short	(.L_44 - .L_43)
.L_43:
        /*011c*/ 	.word	0x00000000
        /*0120*/ 	.short	0x0008
        /*0122*/ 	.short	0x0034
        /*0124*/ 	.byte	0x00, 0xf0, 0x11, 0x00


	//----- nvinfo : EIATTR_KPARAM_INFO
	.align		4
.L_44:
        /*0128*/ 	.byte	0x04, 0x17
        /*012a*/ 	.short	(.L_46 - .L_45)
.L_45:
        /*012c*/ 	.word	0x00000000
        /*0130*/ 	.short	0x0007
        /*0132*/ 	.short	0x0030
        /*0134*/ 	.byte	0x00, 0xf0, 0x11, 0x00


	//----- nvinfo : EIATTR_KPARAM_INFO
	.align		4
.L_46:
        /*0138*/ 	.byte	0x04, 0x17
        /*013a*/ 	.short	(.L_48 - .L_47)
.L_47:
        /*013c*/ 	.word	0x00000000
        /*0140*/ 	.short	0x0006
        /*0142*/ 	.short	0x002c
        /*0144*/ 	.byte	0x00, 0xf0, 0x11, 0x00


	//----- nvinfo : EIATTR_KPARAM_INFO
	.align		4
.L_48:
        /*0148*/ 	.byte	0x04, 0x17
        /*014a*/ 	.short	(.L_50 - .L_49)
.L_49:
        /*014c*/ 	.word	0x00000000
        /*0150*/ 	.short	0x0005
        /*0152*/ 	.short	0x0028
        /*0154*/ 	.byte	0x00, 0xf0, 0x11, 0x00


	//----- nvinfo : EIATTR_KPARAM_INFO
	.align		4
.L_50:
        /*0158*/ 	.byte	0x04, 0x17
        /*015a*/ 	.short	(.L_52 - .L_51)
.L_51:
        /*015c*/ 	.word	0x00000000
        /*0160*/ 	.short	0x0004
        /*0162*/ 	.short	0x0020
        /*0164*/ 	.byte	0x00, 0xf4, 0x21, 0x00


	//----- nvinfo : EIATTR_KPARAM_INFO
	.align		4
.L_52:
        /*0168*/ 	.byte	0x04, 0x17
        /*016a*/ 	.short	(.L_54 - .L_53)
.L_53:
        /*016c*/ 	.word	0x00000000
        /*0170*/ 	.short	0x0003
        /*0172*/ 	.short	0x0018
        /*0174*/ 	.byte	0x00, 0xf4, 0x21, 0x00


	//----- nvinfo : EIATTR_KPARAM_INFO
	.align		4
.L_54:
        /*0178*/ 	.byte	0x04, 0x17
        /*017a*/ 	.short	(.L_56 - .L_55)
.L_55:
        /*017c*/ 	.word	0x00000000
        /*0180*/ 	.short	0x0002
        /*0182*/ 	.short	0x0010
        /*0184*/ 	.byte	0x00, 0xf4, 0x21, 0x00


	//----- nvinfo : EIATTR_KPARAM_INFO
	.align		4
.L_56:
        /*0188*/ 	.byte	0x04, 0x17
        /*018a*/ 	.short	(.L_58 - .L_57)
.L_57:
        /*018c*/ 	.word	0x00000000
        /*0190*/ 	.short	0x0001
        /*0192*/ 	.short	0x0008
        /*0194*/ 	.byte	0x00, 0xf4, 0x21, 0x00


	//----- nvinfo : EIATTR_KPARAM_INFO
	.align		4
.L_58:
        /*0198*/ 	.byte	0x04, 0x17
        /*019a*/ 	.short	(.L_60 - .L_59)
.L_59:
        /*019c*/ 	.word	0x00000000
        /*01a0*/ 	.short	0x0000
        /*01a2*/ 	.short	0x0000
        /*01a4*/ 	.byte	0x00, 0xf4, 0x21, 0x00


	//----- nvinfo : EIATTR_SPARSE_MMA_MASK
	.align		4
.L_60:
        /*01a8*/ 	.byte	0x03, 0x50
        /*01aa*/ 	.short	0x0000


	//----- nvinfo : EIATTR_MAXREG_COUNT
	.align		4
        /*01ac*/ 	.byte	0x03, 0x1b
        /*01ae*/ 	.short	0x0080


	//----- nvinfo : EIATTR_NUM_BARRIERS
	.align		4
        /*01b0*/ 	.byte	0x02, 0x4c
        /*01b2*/ 	.byte	0x01
	.zero		1


	//----- nvinfo : EIATTR_COOP_GROUP_MASK_REGIDS
	.align		4
        /*01b4*/ 	.byte	0x04, 0x29
        /*01b6*/ 	.short	(.L_62 - .L_61)


	//   ....[0]....
.L_61:
        /*01b8*/ 	.word	0xffffffff


	//   ....[1]....
        /*01bc*/ 	.word	0xffffffff


	//   ....[2]....
        /*01c0*/ 	.word	0xffffffff


	//   ....[3]....
        /*01c4*/ 	.word	0xffffffff


	//   ....[4]....
        /*01c8*/ 	.word	0xffffffff


	//   ....[5]....
        /*01cc*/ 	.word	0xffffffff


	//   ....[6]....
        /*01d0*/ 	.word	0xffffffff


	//   ....[7]....
        /*01d4*/ 	.word	0xffffffff


	//----- nvinfo : EIATTR_COOP_GROUP_INSTR_OFFSETS
	.align		4
.L_62:
        /*01d8*/ 	.byte	0x04, 0x28
        /*01da*/ 	.short	(.L_64 - .L_63)


	//   ....[0]....
.L_63:
        /*01dc*/ 	.word	0x000017e0


	//   ....[1]....
        /*01e0*/ 	.word	0x00001850


	//   ....[2]....
        /*01e4*/ 	.word	0x00001870


	//   ....[3]....
        /*01e8*/ 	.word	0x00001890


	//   ....[4]....
        /*01ec*/ 	.word	0x00001be0


	//   ....[5]....
        /*01f0*/ 	.word	0x00001dd0


	//   ....[6]....
        /*01f4*/ 	.word	0x00001e50


	//   ....[7]....
        /*01f8*/ 	.word	0x00001e70


	//----- nvinfo : EIATTR_VRC_CTA_INIT_COUNT
	.align		4
.L_64:
        /*01fc*/ 	.byte	0x02, 0x4a
	.zero		1
	.zero		1


	//----- nvinfo : EIATTR_EXIT_INSTR_OFFSETS
	.align		4
        /*0200*/ 	.byte	0x04, 0x1c
        /*0202*/ 	.short	(.L_66 - .L_65)


	//   ....[0]....
.L_65:
        /*0204*/ 	.word	0x00003820


	//   ....[1]....
        /*0208*/ 	.word	0x00003850


	//----- nvinfo : EIATTR_REQNTID
	.align		4
.L_66:
        /*020c*/ 	.byte	0x04, 0x10
        /*020e*/ 	.short	(.L_68 - .L_67)
.L_67:
        /*0210*/ 	.word	0x00000200
        /*0214*/ 	.word	0x00000001
        /*0218*/ 	.word	0x00000001


	//----- nvinfo : EIATTR_CBANK_PARAM_SIZE
	.align		4
.L_68:
        /*021c*/ 	.byte	0x03, 0x19
        /*021e*/ 	.short	0x0088


	//----- nvinfo : EIATTR_PARAM_CBANK
	.align		4
        /*0220*/ 	.byte	0x04, 0x0a
        /*0222*/ 	.short	(.L_70 - .L_69)
	.align		4
.L_69:
        /*0224*/ 	.word	index@(.nv.constant0.attn_fwd)
        /*0228*/ 	.short	0x0380
        /*022a*/ 	.short	0x0088


	//----- nvinfo : EIATTR_SW_WAR
	.align		4
.L_70:
        /*022c*/ 	.byte	0x04, 0x36
        /*022e*/ 	.short	(.L_72 - .L_71)
.L_71:
        /*0230*/ 	.word	0x00000008
.L_72:


//--------------------- .nv.compat                --------------------------
	.section	.nv.compat,"",@"SHT_CUDA_COMPAT_INFO"
	.align	4
        /*0000*/ 	.byte	0x02, 0x02, 0x01, 0x00, 0x02, 0x05, 0x05, 0x00, 0x02, 0x03, 0x00, 0x00, 0x02, 0x06, 0x01, 0x00


//--------------------- .nv.callgraph             --------------------------
	.section	.nv.callgraph,"",@"SHT_CUDA_CALLGRAPH"
	.align	4
	.sectionentsize	8
	.align		4
        /*0000*/ 	.word	0x00000000
	.align		4
        /*0004*/ 	.word	0xffffffff
	.align		4
        /*0008*/ 	.word	0x00000000
	.align		4
        /*000c*/ 	.word	0xfffffffe
	.align		4
        /*0010*/ 	.word	0x00000000
	.align		4
        /*0014*/ 	.word	0xfffffffd
	.align		4
        /*0018*/ 	.word	0x00000000
	.align		4
        /*001c*/ 	.word	0xfffffffc


//--------------------- .nv.constant4             --------------------------
	.section	.nv.constant4,"a",@progbits
	.align	8
	.align		8
.nv.constant4:
        /*0000*/ 	.dword	_$_str


//--------------------- .text.attn_fwd            --------------------------
	.section	.text.attn_fwd,"ax",@progbits
	.align	128
        .global         attn_fwd
        .type           attn_fwd,@function
        .size           attn_fwd,(.L_x_3 - attn_fwd)
        .other          attn_fwd,@"STO_CUDA_ENTRY STV_DEFAULT"
attn_fwd:
.text.attn_fwd:
[----:B------:R-:W0:Y:S01]  /*0000*/  LDC R1, c[0x0][0x37c] ;  /* 0x0000df00ff017b82 */ /* 0x000e220000000800 */
[----:B------:R-:W1:Y:S07]  /*0010*/  S2R R5, SR_CTAID.X ;  /* 0x0000000000057919 */ /* 0x000e6e0000002500 */
[----:B------:R-:W2:Y:S01]  /*0020*/  S2UR UR7, SR_CTAID.Y ;  /* 0x00000000000779c3 */ /* 0x000ea20000002600 */
[----:B------:R-:W2:Y:S01]  /*0030*/  LDCU.64 UR4, c[0x0][0x3b0] ;  /* 0x00007600ff0477ac */ /* 0x000ea20008000a00 */
[----:B------:R-:W1:Y:S01]  /*0040*/  S2R R0, SR_TID.X ;  /* 0x0000000000007919 */ /* 0x000e620000002100 */
[----:B------:R-:W3:Y:S05]  /*0050*/  LDCU.64 UR8, c[0x0][0x358] ;  /* 0x00006b00ff0877ac */ /* 0x000eea0008000a00 */
[----:B------:R-:W4:Y:S08]  /*0060*/  LDC R12, c[0x0][0x3b8] ;  /* 0x0000ee00ff0c7b82 */ /* 0x000f300000000800 */
[----:B------:R-:W5:Y:S01]  /*0070*/  LDC.64 R10, c[0x0][0x380] ;  /* 0x0000e000ff0a7b82 */ /* 0x000f620000000a00 */
[----:B--2---:R-:W-:-:S04]  /*0080*/  UIMAD UR4, UR7, UR4, URZ ;  /* 0x00000004070472a4 */ /* 0x004fc8000f8e02ff */
[----:B------:R-:W-:Y:S01]  /*0090*/  USHF.L.U32 UR6, UR4, 0x1, URZ ;  /* 0x0000000104067899 */ /* 0x000fe200080006ff */
[----:B-1----:R-:W-:Y:S02]  /*00a0*/  PRMT R2, R0, 0x6540, R5 ;  /* 0x0000654000027816 */ /* 0x002fe40000000005 */
[----:B------:R-:W-:-:S03]  /*00b0*/  SHF.R.U32.HI R3, RZ, 0x8, R0 ;  /* 0x00000008ff037819 */ /* 0x000fc60000011600 */
[----:B------:R-:W-:Y:S01]  /*00c0*/  IMAD R4, R2, UR5, RZ ;  /* 0x0000000502047c24 */ /* 0x000fe2000f8e02ff */
[----:B------:R-:W-:Y:S01]  /*00d0*/  SGXT.U32 R3, R3, 0x1 ;  /* 0x000000010303781a */ /* 0x000fe20000000000 */
[----:B------:R-:W-:Y:S02]  /*00e0*/  UIMAD.WIDE UR4, UR4, 0x2, URZ ;  /* 0x00000002040478a5 */ /* 0x000fe4000f8e02ff */
[C---:B------:R-:W-:Y:S02]  /*00f0*/  IMAD.SHL.U32 R7, R4.reuse, 0x2, RZ ;  /* 0x0000000204077824 */ /* 0x040fe400078e00ff */
[----:B----4-:R-:W-:Y:S02]  /*0100*/  IMAD R9, R3, R12, RZ ;  /* 0x0000000c03097224 */ /* 0x010fe400078e02ff */
[----:B------:R-:W-:Y:S01]  /*0110*/  IMAD.HI R4, R4, 0x2, RZ ;  /* 0x0000000204047827 */ /* 0x000fe200078e02ff */
[----:B-----5:R-:W-:-:S03]  /*0120*/  IADD3 R7, P0, P1, R7, UR6, R10 ;  /* 0x0000000607077c10 */ /* 0x020fc6000f91e00a */
[----:B------:R-:W-:Y:S01]  /*0130*/  IMAD R13, R12, 0x2, R9 ;  /* 0x000000020c0d7824 */ /* 0x000fe200078e0209 */
[----:B------:R-:W-:Y:S02]  /*0140*/  IADD3.X R4, PT, PT, R4, UR5, R11, P0, P1 ;  /* 0x0000000504047c10 */ /* 0x000fe400087e240b */
[-C--:B------:R-:W-:Y:S01]  /*0150*/  LEA R10, P0, R9, R7.reuse, 0x1 ;  /* 0x00000007090a7211 */ /* 0x080fe200078008ff */
[C---:B------:R-:W-:Y:S01]  /*0160*/  IMAD R17, R12.reuse, 0x2, R13 ;  /* 0x000000020c117824 */ /* 0x040fe200078e020d */
[-C--:B------:R-:W-:Y:S02]  /*0170*/  LEA R14, P1, R13, R7.reuse, 0x1 ;  /* 0x000000070d0e7211 */ /* 0x080fe400078208ff */
[-C--:B------:R-:W-:Y:S01]  /*0180*/  LEA.HI.X.SX32 R11, R9, R4.reuse, 0x1, P0 ;  /* 0x00000004090b7211 */ /* 0x080fe200000f0eff */
[C---:B------:R-:W-:Y:S01]  /*0190*/  IMAD R9, R12.reuse, 0x2, R17 ;  /* 0x000000020c097824 */ /* 0x040fe200078e0211 */
[-C--:B------:R-:W-:Y:S02]  /*01a0*/  LEA.HI.X.SX32 R15, R13, R4.reuse, 0x1, P1 ;  /* 0x000000040d0f7211 */ /* 0x080fe400008f0eff */
[C---:B------:R-:W-:Y:S01]  /*01b0*/  LEA R16, P0, R17.reuse, R7, 0x1 ;  /* 0x0000000711107211 */ /* 0x040fe200078008ff */
[----:B------:R-:W-:Y:S01]  /*01c0*/  IMAD R13, R12, 0x2, R9 ;  /* 0x000000020c0d7824 */ /* 0x000fe200078e0209 */
[----:B---3--:R1:W2:Y:S02]  /*01d0*/  LDG.E.U16 R6, desc[UR8][R10.64] ;  /* 0x000000080a067981 */ /* 0x0082a4000c1e1500 */
[----:B------:R-:W-:-:S02]  /*01e0*/  LEA.HI.X.SX32 R17, R17, R4, 0x1, P0 ;  /* 0x0000000411117211 */ /* 0x000fc400000f0eff */
[C---:B------:R-:W-:Y:S01]  /*01f0*/  LEA R18, P0, R9.reuse, R7, 0x1 ;  /* 0x0000000709127211 */ /* 0x040fe200078008ff */
[----:B------:R3:W4:Y:S01]  /*0200*/  LDG.E.U16 R8, desc[UR8][R14.64] ;  /* 0x000000080e087981 */ /* 0x000722000c1e1500 */
[C---:B------:R-:W-:Y:S02]  /*0210*/  LEA R23, R12.reuse, R13, 0x1 ;  /* 0x0000000d0c177211 */ /* 0x040fe400078e08ff */
[-C--:B------:R-:W-:Y:S02]  /*0220*/  LEA.HI.X.SX32 R19, R9, R4.reuse, 0x1, P0 ;  /* 0x0000000409137211 */ /* 0x080fe400000f0eff */
[-C--:B------:R-:W-:Y:S01]  /*0230*/  LEA R22, P0, R23, R7.reuse, 0x1 ;  /* 0x0000000717167211 */ /* 0x080fe200078008ff */
[----:B-1----:R-:W-:Y:S01]  /*0240*/  IMAD R11, R12, 0x2, R23 ;  /* 0x000000020c0b7824 */ /* 0x002fe200078e0217 */
[----:B------:R-:W-:Y:S01]  /*0250*/  LEA R20, P1, R13, R7, 0x1 ;  /* 0x000000070d147211 */ /* 0x000fe200078208ff */
[----:B------:R1:W5:Y:S01]  /*0260*/  LDG.E.U16 R9, desc[UR8][R16.64] ;  /* 0x0000000810097981 */ /* 0x000362000c1e1500 */
[----:B------:R-:W-:-:S02]  /*0270*/  LEA.HI.X.SX32 R23, R23, R4, 0x1, P0 ;  /* 0x0000000417177211 */ /* 0x000fc400000f0eff */
[-C--:B------:R-:W-:Y:S01]  /*0280*/  LEA.HI.X.SX32 R21, R13, R4.reuse, 0x1, P1 ;  /* 0x000000040d157211 */ /* 0x080fe200008f0eff */
[C---:B------:R-:W-:Y:S01]  /*0290*/  IMAD R13, R12.reuse, 0x2, R11 ;  /* 0x000000020c0d7824 */ /* 0x040fe200078e020b */
[CC--:B---3--:R-:W-:Y:S01]  /*02a0*/  LEA R14, P0, R11.reuse, R7.reuse, 0x1 ;  /* 0x000000070b0e7211 */ /* 0x0c8fe200078008ff */
[----:B------:R3:W4:Y:S03]  /*02b0*/  LDG.E.U16 R10, desc[UR8][R18.64] ;  /* 0x00000008120a7981 */ /* 0x000726000c1e1500 */
[-C--:B------:R-:W-:Y:S01]  /*02c0*/  LEA.HI.X.SX32 R15, R11, R4.reuse, 0x1, P0 ;  /* 0x000000040b0f7211 */ /* 0x080fe200000f0eff */
[C---:B------:R-:W-:Y:S01]  /*02d0*/  IMAD R11, R12.reuse, 0x2, R13 ;  /* 0x000000020c0b7824 */ /* 0x040fe200078e020d */
[-C--:B-1----:R-:W-:Y:S01]  /*02e0*/  LEA R16, P0, R13, R7.reuse, 0x1 ;  /* 0x000000070d107211 */ /* 0x082fe200078008ff */
[----:B------:R1:W4:Y:S02]  /*02f0*/  LDG.E.U16 R28, desc[UR8][R20.64] ;  /* 0x00000008141c7981 */ /* 0x000324000c1e1500 */
[----:B------:R-:W-:Y:S01]  /*0300*/  IMAD R27, R12, 0x2, R11 ;  /* 0x000000020c1b7824 */ /* 0x000fe200078e020b */
[----:B------:R-:W-:Y:S01]  /*0310*/  LEA R24, P1, R11, R7, 0x1 ;  /* 0x000000070b187211 */ /* 0x000fe200078208ff */
[----:B------:R-:W5:Y:S01]  /*0320*/  LDG.E.U16 R30, desc[UR8][R22.64] ;  /* 0x00000008161e7981 */ /* 0x000f62000c1e1500 */
[----:B------:R-:W-:-:S02]  /*0330*/  LEA.HI.X.SX32 R17, R13, R4, 0x1, P0 ;  /* 0x000000040d117211 */ /* 0x000fc400000f0eff */
[-C--:B------:R-:W-:Y:S01]  /*0340*/  LEA.HI.X.SX32 R25, R11, R4.reuse, 0x1, P1 ;  /* 0x000000040b197211 */ /* 0x080fe200008f0eff */
[C---:B------:R-:W-:Y:S01]  /*0350*/  IMAD R11, R12.reuse, 0x2, R27 ;  /* 0x000000020c0b7824 */ /* 0x040fe200078e021b */
[CC--:B---3--:R-:W-:Y:S01]  /*0360*/  LEA R18, P0, R27.reuse, R7.reuse, 0x1 ;  /* 0x000000071b127211 */ /* 0x0c8fe200078008ff */
[----:B------:R3:W5:Y:S03]  /*0370*/  LDG.E.U16 R32, desc[UR8][R14.64] ;  /* 0x000000080e207981 */ /* 0x000766000c1e1500 */
[-C--:B------:R-:W-:Y:S01]  /*0380*/  LEA.HI.X.SX32 R19, R27, R4.reuse, 0x1, P0 ;  /* 0x000000041b137211 */ /* 0x080fe200000f0eff */
[----:B------:R0:W5:Y:S01]  /*0390*/  LDG.E.U16 R33, desc[UR8][R16.64] ;  /* 0x0000000810217981 */ /* 0x000162000c1e1500 */
[C---:B-1----:R-:W-:Y:S02]  /*03a0*/  LEA R20, P0, R11.reuse, R7, 0x1 ;  /* 0x000000070b147211 */ /* 0x042fe400078008ff */
[----:B------:R-:W-:Y:S01]  /*03b0*/  LEA R13, R12, R11, 0x1 ;  /* 0x0000000b0c0d7211 */ /* 0x000fe200078e08ff */
[----:B------:R-:W5:Y:S01]  /*03c0*/  LDG.E.U16 R34, desc[UR8][R24.64] ;  /* 0x0000000818227981 */ /* 0x000f62000c1e1500 */
[----:B------:R-:W-:-:S03]  /*03d0*/  LEA.HI.X.SX32 R21, R11, R4, 0x1, P0 ;  /* 0x000000040b157211 */ /* 0x000fc600000f0eff */
[C---:B------:R-:W-:Y:S01]  /*03e0*/  IMAD R11, R12.reuse, 0x2, R13 ;  /* 0x000000020c0b7824 */ /* 0x040fe200078e020d */
[-C--:B---3--:R-:W-:Y:S01]  /*03f0*/  LEA R14, P0, R13, R7.reuse, 0x1 ;  /* 0x000000070d0e7211 */ /* 0x088fe200078008ff */
[----:B------:R1:W3:Y:S02]  /*0400*/  LDG.E.U16 R35, desc[UR8][R18.64] ;  /* 0x0000000812237981 */ /* 0x0002e4000c1e1500 */
[C---:B------:R-:W-:Y:S01]  /*0410*/  IMAD R27, R12.reuse, 0x2, R11 ;  /* 0x000000020c1b7824 */ /* 0x040fe200078e020b */
[-C--:B------:R-:W-:Y:S01]  /*0420*/  LEA R22, P1, R11, R7.reuse, 0x1 ;  /* 0x000000070b167211 */ /* 0x080fe200078208ff */
[----:B------:R1:W3:Y:S01]  /*0430*/  LDG.E.U16 R36, desc[UR8][R20.64] ;  /* 0x0000000814247981 */ /* 0x0002e2000c1e1500 */
[-C--:B------:R-:W-:Y:S02]  /*0440*/  LEA.HI.X.SX32 R15, R13, R4.reuse, 0x1, P0 ;  /* 0x000000040d0f7211 */ /* 0x080fe400000f0eff */
[-C--:B------:R-:W-:Y:S01]  /*0450*/  LEA.HI.X.SX32 R23, R11, R4.reuse, 0x1, P1 ;  /* 0x000000040b177211 */ /* 0x080fe200008f0eff */
[C---:B------:R-:W-:Y:S01]  /*0460*/  IMAD R11, R12.reuse, 0x2, R27 ;  /* 0x000000020c0b7824 */ /* 0x040fe200078e021b */
[CC--:B0-----:R-:W-:Y:S01]  /*0470*/  LEA R16, P0, R27.reuse, R7.reuse, 0x1 ;  /* 0x000000071b107211 */ /* 0x0c1fe200078008ff */
[----:B------:R0:W3:Y:S02]  /*0480*/  LDG.E.U16 R37, desc[UR8][R14.64] ;  /* 0x000000080e257981 */ /* 0x0000e4000c1e1500 */
[C---:B------:R-:W-:Y:S01]  /*0490*/  IMAD R13, R12.reuse, 0x2, R11 ;  /* 0x000000020c0d7824 */ /* 0x040fe200078e020b */
[----:B------:R-:W-:Y:S01]  /*04a0*/  LEA.HI.X.SX32 R17, R27, R4, 0x1, P0 ;  /* 0x000000041b117211 */ /* 0x000fe200000f0eff */
[----:B------:R0:W3:Y:S01]  /*04b0*/  LDG.E.U16 R38, desc[UR8][R22.64] ;  /* 0x0000000816267981 */ /* 0x0000e2000c1e1500 */
[----:B-1----:R-:W-:Y:S01]  /*04c0*/  LEA R18, P0, R11, R7, 0x1 ;  /* 0x000000070b127211 */ /* 0x002fe200078008ff */
[----:B------:R-:W-:-:S02]  /*04d0*/  IMAD R25, R12, 0x2, R13 ;  /* 0x000000020c197824 */ /* 0x000fc400078e020d */
[----:B------:R1:W3:Y:S01]  /*04e0*/  LDG.E.U16 R39, desc[UR8][R16.64] ;  /* 0x0000000810277981 */ /* 0x0002e2000c1e1500 */
[-C--:B------:R-:W-:Y:S02]  /*04f0*/  LEA.HI.X.SX32 R19, R11, R4.reuse, 0x1, P0 ;  /* 0x000000040b137211 */ /* 0x080fe400000f0eff */
[C---:B------:R-:W-:Y:S02]  /*0500*/  LEA R11, R12.reuse, R25, 0x1 ;  /* 0x000000190c0b7211 */ /* 0x040fe400078e08ff */
[C---:B------:R-:W-:Y:S01]  /*0510*/  LEA R20, P0, R13.reuse, R7, 0x1 ;  /* 0x000000070d147211 */ /* 0x040fe200078008ff */
[----:B------:R1:W3:Y:S02]  /*0520*/  LDG.E.U16 R40, desc[UR8][R18.64] ;  /* 0x0000000812287981 */ /* 0x0002e4000c1e1500 */
[----:B------:R-:W-:Y:S01]  /*0530*/  IMAD R27, R12, 0x2, R11 ;  /* 0x000000020c1b7824 */ /* 0x000fe200078e020b */
[----:B------:R-:W-:-:S03]  /*0540*/  LEA.HI.X.SX32 R21, R13, R4, 0x1, P0 ;  /* 0x000000040d157211 */ /* 0x000fc600000f0eff */
[C---:B------:R-:W-:Y:S01]  /*0550*/  IMAD R13, R12.reuse, 0x2, R27 ;  /* 0x000000020c0d7824 */ /* 0x040fe200078e021b */
[C---:B0-----:R-:W-:Y:S01]  /*0560*/  LEA R14, P0, R11.reuse, R7, 0x1 ;  /* 0x000000070b0e7211 */ /* 0x041fe200078008ff */
[----:B------:R-:W3:Y:S02]  /*0570*/  LDG.E.U16 R41, desc[UR8][R20.64] ;  /* 0x0000000814297981 */ /* 0x000ee4000c1e1500 */
[----:B------:R-:W-:Y:S01]  /*0580*/  IMAD R23, R12, 0x2, R13 ;  /* 0x000000020c177824 */ /* 0x000fe200078e020d */
[----:B------:R-:W-:-:S03]  /*0590*/  LEA.HI.X.SX32 R15, R11, R4, 0x1, P0 ;  /* 0x000000040b0f7211 */ /* 0x000fc600000f0eff */
[C---:B------:R-:W-:Y:S01]  /*05a0*/  IMAD R11, R12.reuse, 0x2, R23 ;  /* 0x000000020c0b7824 */ /* 0x040fe200078e0217 */
[CC--:B------:R-:W-:Y:S01]  /*05b0*/  LEA R24, P1, R25.reuse, R7.reuse, 0x1 ;  /* 0x0000000719187211 */ /* 0x0c0fe200078208ff */
[----:B------:R-:W3:Y:S02]  /*05c0*/  LDG.E.U16 R43, desc[UR8][R14.64] ;  /* 0x000000080e2b7981 */ /* 0x000ee4000c1e1500 */
[C---:B------:R-:W-:Y:S01]  /*05d0*/  IMAD R29, R12.reuse, 0x2, R11 ;  /* 0x000000020c1d7824 */ /* 0x040fe200078e020b */
[-C--:B------:R-:W-:Y:S02]  /*05e0*/  LEA.HI.X.SX32 R25, R25, R4.reuse, 0x1, P1 ;  /* 0x0000000419197211 */ /* 0x080fe400008f0eff */
[C---:B-1----:R-:W-:Y:S02]  /*05f0*/  LEA R16, P0, R27.reuse, R7, 0x1 ;  /* 0x000000071b107211 */ /* 0x042fe400078008ff */
[----:B------:R-:W-:Y:S01]  /*0600*/  LEA R31, R12, R29, 0x1 ;  /* 0x0000001d0c1f7211 */ /* 0x000fe200078e08ff */
[----:B------:R0:W3:Y:S01]  /*0610*/  LDG.E.U16 R42, desc[UR8][R24.64] ;  /* 0x00000008182a7981 */ /* 0x0000e2000c1e1500 */
[----:B------:R-:W-:-:S02]  /*0620*/  LEA.HI.X.SX32 R17, R27, R4, 0x1, P0 ;  /* 0x000000041b117211 */ /* 0x000fc400000f0eff */
[-C--:B------:R-:W-:Y:S02]  /*0630*/  LEA R18, P0, R11, R7.reuse, 0x1 ;  /* 0x000000070b127211 */ /* 0x080fe400078008ff */
[-C--:B------:R-:W-:Y:S01]  /*0640*/  LEA R22, P1, R23, R7.reuse, 0x1 ;  /* 0x0000000717167211 */ /* 0x080fe200078208ff */
[----:B------:R1:W3:Y:S01]  /*0650*/  LDG.E.U16 R44, desc[UR8][R16.64] ;  /* 0x00000008102c7981 */ /* 0x0002e2000c1e1500 */
[----:B------:R-:W-:Y:S01]  /*0660*/  LEA.HI.X.SX32 R19, R11, R4, 0x1, P0 ;  /* 0x000000040b137211 */ /* 0x000fe200000f0eff */
[----:B0-----:R-:W-:Y:S01]  /*0670*/  IMAD R25, R12, 0x2, R31 ;  /* 0x000000020c197824 */ /* 0x001fe200078e021f */
[----:B------:R-:W-:-:S03]  /*0680*/  LEA R20, P0, R29, R7, 0x1 ;  /* 0x000000071d147211 */ /* 0x000fc600078008ff */
[----:B------:R-:W3:Y:S01]  /*0690*/  LDG.E.U16 R46, desc[UR8][R18.64] ;  /* 0x00000008122e7981 */ /* 0x000ee2000c1e1500 */
[----:B------:R-:W-:Y:S01]  /*06a0*/  IMAD R11, R12, 0x2, R25 ;  /* 0x000000020c0b7824 */ /* 0x000fe200078e0219 */
[----:B------:R-:W-:-:S03]  /*06b0*/  LEA.HI.X.SX32 R23, R23, R4, 0x1, P1 ;  /* 0x0000000417177211 */ /* 0x000fc600008f0eff */
[C---:B------:R-:W-:Y:S01]  /*06c0*/  IMAD R15, R12.reuse, 0x2, R11 ;  /* 0x000000020c0f7824 */ /* 0x040fe200078e020b */
[-C--:B------:R-:W-:Y:S01]  /*06d0*/  LEA.HI.X.SX32 R21, R29, R4.reuse, 0x1, P0 ;  /* 0x000000041d157211 */ /* 0x080fe200000f0eff */
[----:B------:R0:W3:Y:S02]  /*06e0*/  LDG.E.U16 R45, desc[UR8][R22.64] ;  /* 0x00000008162d7981 */ /* 0x0000e4000c1e1500 */
[C---:B------:R-:W-:Y:S01]  /*06f0*/  IMAD R29, R12.reuse, 0x2, R15 ;  /* 0x000000020c1d7824 */ /* 0x040fe200078e020f */
[-C--:B------:R-:W-:Y:S01]  /*0700*/  LEA R24, P1, R25, R7.reuse, 0x1 ;  /* 0x0000000719187211 */ /* 0x080fe200078208ff */
[----:B------:R0:W3:Y:S01]  /*0710*/  LDG.E.U16 R47, desc[UR8][R20.64] ;  /* 0x00000008142f7981 */ /* 0x0000e2000c1e1500 */
[----:B-1----:R-:W-:Y:S01]  /*0720*/  LEA R16, P0, R11, R7, 0x1 ;  /* 0x000000070b107211 */ /* 0x002fe200078008ff */
[----:B0-----:R-:W-:Y:S01]  /*0730*/  IMAD R23, R12, 0x2, R29 ;  /* 0x000000020c177824 */ /* 0x001fe200078e021d */
[-C--:B------:R-:W-:Y:S02]  /*0740*/  LEA.HI.X.SX32 R25, R25, R4.reuse, 0x1, P1 ;  /* 0x0000000419197211 */ /* 0x080fe400008f0eff */
[----:B------:R-:W-:-:S02]  /*0750*/  LEA.HI.X.SX32 R17, R11, R4, 0x1, P0 ;  /* 0x000000040b117211 */ /* 0x000fc400000f0eff */
[-C--:B------:R-:W-:Y:S01]  /*0760*/  LEA R26, P1, R23, R7.reuse, 0x1 ;  /* 0x00000007171a7211 */ /* 0x080fe200078208ff */
[----:B------:R-:W3:Y:S01]  /*0770*/  LDG.E.U16 R48, desc[UR8][R24.64] ;  /* 0x0000000818307981 */ /* 0x000ee2000c1e1500 */
[----:B------:R-:W-:Y:S02]  /*0780*/  LEA R22, P0, R15, R7, 0x1 ;  /* 0x000000070f167211 */ /* 0x000fe400078008ff */
[C---:B------:R-:W-:Y:S01]  /*0790*/  LEA R11, R12.reuse, R23, 0x1 ;  /* 0x000000170c0b7211 */ /* 0x040fe200078e08ff */
[----:B------:R0:W3:Y:S01]  /*07a0*/  LDG.E.U16 R49, desc[UR8][R16.64] ;  /* 0x0000000810317981 */ /* 0x0000e2000c1e1500 */
[-C--:B------:R-:W-:Y:S02]  /*07b0*/  LEA.HI.X.SX32 R27, R23, R4.reuse, 0x1, P1 ;  /* 0x00000004171b7211 */ /* 0x080fe400008f0eff */
[-C--:B------:R-:W-:Y:S02]  /*07c0*/  LEA.HI.X.SX32 R23, R15, R4.reuse, 0x1, P0 ;  /* 0x000000040f177211 */ /* 0x080fe400000f0eff */
[C---:B------:R-:W-:Y:S01]  /*07d0*/  LEA R18, P0, R11.reuse, R7, 0x1 ;  /* 0x000000070b127211 */ /* 0x040fe200078008ff */
[----:B------:R-:W-:Y:S01]  /*07e0*/  IMAD R15, R12, 0x2, R11 ;  /* 0x000000020c0f7824 */ /* 0x000fe200078e020b */
[----:B------:R-:W3:Y:S02]  /*07f0*/  LDG.E.U16 R26, desc[UR8][R26.64] ;  /* 0x000000081a1a7981 */ /* 0x000ee4000c1e1500 */
[----:B------:R-:W-:-:S02]  /*0800*/  LEA.HI.X.SX32 R19, R11, R4, 0x1, P0 ;  /* 0x000000040b137211 */ /* 0x000fc400000f0eff */
[-C--:B------:R-:W-:Y:S01]  /*0810*/  LEA R20, P1, R15, R7.reuse, 0x1 ;  /* 0x000000070f147211 */ /* 0x080fe200078208ff */
[----:B------:R-:W3:Y:S01]  /*0820*/  LDG.E.U16 R22, desc[UR8][R22.64] ;  /* 0x0000000816167981 */ /* 0x000ee2000c1e1500 */
[-C--:B------:R-:W-:Y:S01]  /*0830*/  LEA R14, P0, R13, R7.reuse, 0x1 ;  /* 0x000000070d0e7211 */ /* 0x080fe200078008ff */
[----:B------:R-:W-:Y:S02]  /*0840*/  IMAD R11, R12, 0x2, R15 ;  /* 0x000000020c0b7824 */ /* 0x000fe400078e020f */
[----:B------:R-:W3:Y:S01]  /*0850*/  LDG.E.U16 R18, desc[UR8][R18.64] ;  /* 0x0000000812127981 */ /* 0x000ee2000c1e1500 */
[-C--:B------:R-:W-:Y:S02]  /*0860*/  LEA.HI.X.SX32 R21, R15, R4.reuse, 0x1, P1 ;  /* 0x000000040f157211 */ /* 0x080fe400008f0eff */
[----:B------:R-:W-:Y:S02]  /*0870*/  LEA.HI.X.SX32 R15, R13, R4, 0x1, P0 ;  /* 0x000000040d0f7211 */ /* 0x000fe400000f0eff */
[-C--:B------:R-:W-:Y:S01]  /*0880*/  LEA R12, P0, R31, R7.reuse, 0x1 ;  /* 0x000000071f0c7211 */ /* 0x080fe200078008ff */
[----:B------:R-:W3:Y:S01]  /*0890*/  LDG.E.U16 R20, desc[UR8][R20.64] ;  /* 0x0000000814147981 */ /* 0x000ee2000c1e1500 */
[----:B0-----:R-:W-:-:S02]  /*08a0*/  LEA R16, P1, R29, R7, 0x1 ;  /* 0x000000071d107211 */ /* 0x001fc400078208ff */
[-C--:B------:R-:W-:Y:S01]  /*08b0*/  LEA.HI.X.SX32 R13, R31, R4.reuse, 0x1, P0 ;  /* 0x000000041f0d7211 */ /* 0x080fe200000f0eff */
[----:B------:R-:W3:Y:S01]  /*08c0*/  LDG.E.U16 R14, desc[UR8][R14.64] ;  /* 0x000000080e0e7981 */ /* 0x000ee2000c1e1500 */
[----:B------:R-:W-:Y:S02]  /*08d0*/  LEA R24, P0, R11, R7, 0x1 ;  /* 0x000000070b187211 */ /* 0x000fe400078008ff */
[-C--:B------:R-:W-:Y:S01]  /*08e0*/  LEA.HI.X.SX32 R17, R29, R4.reuse, 0x1, P1 ;  /* 0x000000041d117211 */ /* 0x080fe200008f0eff */
[----:B------:R0:W3:Y:S01]  /*08f0*/  LDG.E.U16 R12, desc[UR8][R12.64] ;  /* 0x000000080c0c7981 */ /* 0x0000e2000c1e1500 */
[----:B------:R-:W-:-:S03]  /*0900*/  LEA.HI.X.SX32 R25, R11, R4, 0x1, P0 ;  /* 0x000000040b197211 */ /* 0x000fc600000f0eff */
[----:B------:R1:W3:Y:S04]  /*0910*/  LDG.E.U16 R11, desc[UR8][R16.64] ;  /* 0x00000008100b7981 */ /* 0x0002e8000c1e1500 */
[----:B------:R-:W3:Y:S01]  /*0920*/  LDG.E.U16 R24, desc[UR8][R24.64] ;  /* 0x0000000818187981 */ /* 0x000ee2000c1e1500 */
[----:B------:R-:W0:Y:S01]  /*0930*/  S2UR UR6, SR_CgaCtaId ;  /* 0x00000000000679c3 */ /* 0x000e220000008800 */
[----:B------:R-:W-:Y:S02]  /*0940*/  LOP3.LUT R4, R0, 0xff, RZ, 0xc0, !PT ;  /* 0x000000ff00047812 */ /* 0x000fe400078ec0ff */
[----:B------:R-:W-:Y:S01]  /*0950*/  SHF.R.S32.HI R7, RZ, 0x8, R0 ;  /* 0x00000008ff077819 */ /* 0x000fe20000011400 */
[----:B------:R-:W-:Y:S02]  /*0960*/  UMOV UR4, 0x400 ;  /* 0x0000040000047882 */ /* 0x000fe40000000000 */
[----:B------:R-:W-:Y:S01]  /*0970*/  IMAD.SHL.U32 R4, R4, 0x2, RZ ;  /* 0x0000000204047824 */ /* 0x000fe200078e00ff */
[----:B------:R-:W-:-:S04]  /*0980*/  SGXT R7, R7, 0x1 ;  /* 0x000000010707781a */ /* 0x000fc80000000200 */
[----:B------:R-:W-:-:S04]  /*0990*/  LOP3.LUT R7, R4, 0x210, R7, 0x78, !PT ;  /* 0x0000021004077812 */ /* 0x000fc800078e7807 */
[C---:B------:R-:W-:Y:S01]  /*09a0*/  LOP3.LUT R4, R7.reuse, 0x20, RZ, 0x3c, !PT ;  /* 0x0000002007047812 */ /* 0x040fe200078e3cff */
[----:B0-----:R-:W-:Y:S01]  /*09b0*/  ULEA UR6, UR6, UR4, 0x18 ;  /* 0x0000000406067291 */ /* 0x001fe2000f8ec0ff */
[----:B------:R-:W-:Y:S01]  /*09c0*/  LOP3.LUT R13, R7, 0x40, RZ, 0x3c, !PT ;  /* 0x00000040070d7812 */ /* 0x000fe200078e3cff */
[----:B-1----:R-:W-:Y:S01]  /*09d0*/  IMAD.MOV.U32 R17, RZ, RZ, -0x800000 ;  /* 0xff800000ff117424 */ /* 0x002fe200078e00ff */
[----:B------:R-:W-:Y:S01]  /*09e0*/  MOV R77, 0x3f800000 ;  /* 0x3f800000004d7802 */ /* 0x000fe20000000f00 */
[----:B------:R-:W-:Y:S01]  /*09f0*/  IMAD.MOV.U32 R78, RZ, RZ, 0x3f800000 ;  /* 0x3f800000ff4e7424 */ /* 0x000fe200078e00ff */
[----:B------:R-:W-:Y:S01]  /*0a00*/  CS2R R50, SRZ ;  /* 0x0000000000327805 */ /* 0x000fe2000001ff00 */
[----:B------:R-:W-:-:S03]  /*0a10*/  IMAD.MOV.U32 R16, RZ, RZ, -0x800000 ;  /* 0xff800000ff107424 */ /* 0x000fc600078e00ff */
[----:B--2---:R-:W-:Y:S04]  /*0a20*/  STS.U16 [R7+UR6], R6 ;  /* 0x0000000607007988 */ /* 0x004fe80008000406 */
[----:B----4-:R0:W-:Y:S04]  /*0a30*/  STS.U16 [R7+UR6+0x1000], R28 ;  /* 0x0010001c07007988 */ /* 0x0101e80008000406 */
[----:B-----5:R-:W-:Y:S04]  /*0a40*/  STS.U16 [R7+UR6+0x2000], R34 ;  /* 0x0020002207007988 */ /* 0x020fe80008000406 */
[----:B---3--:R-:W-:Y:S01]  /*0a50*/  STS.U16 [R7+UR6+0x3000], R38 ;  /* 0x0030002607007988 */ /* 0x008fe20008000406 */
[----:B0-----:R-:W-:-:S02]  /*0a60*/  CS2R R28, SRZ ;  /* 0x00000000001c7805 */ /* 0x001fc4000001ff00 */
[----:B------:R-:W-:Y:S01]  /*0a70*/  LOP3.LUT R6, R0, 0x7, RZ, 0xc0, !PT ;  /* 0x0000000700067812 */ /* 0x000fe200078ec0ff */
[----:B------:R-:W-:Y:S04]  /*0a80*/  STS.U16 [R7+UR6+0x4000], R42 ;  /* 0x0040002a07007988 */ /* 0x000fe80008000406 */
[----:B------:R-:W-:Y:S04]  /*0a90*/  STS.U16 [R7+UR6+0x5000], R45 ;  /* 0x0050002d07007988 */ /* 0x000fe80008000406 */
[----:B------:R-:W-:Y:S04]  /*0aa0*/  STS.U16 [R7+UR6+0x6000], R48 ;  /* 0x0060003007007988 */ /* 0x000fe80008000406 */
[----:B------:R-:W-:Y:S04]  /*0ab0*/  STS.U16 [R7+UR6+0x7000], R26 ;  /* 0x0070001a07007988 */ /* 0x000fe80008000406 */
[----:B------:R0:W-:Y:S04]  /*0ac0*/  STS.U16 [R4+UR6+0x400], R8 ;  /* 0x0004000804007988 */ /* 0x0001e80008000406 */
[----:B------:R-:W-:Y:S01]  /*0ad0*/  STS.U16 [R4+UR6+0x1400], R30 ;  /* 0x0014001e04007988 */ /* 0x000fe20008000406 */
[----:B0-----:R-:W-:-:S03]  /*0ae0*/  IMAD.SHL.U32 R8, R5, 0x100, RZ ;  /* 0x0000010005087824 */ /* 0x001fc600078e00ff */
[----:B------:R-:W-:Y:S04]  /*0af0*/  STS.U16 [R4+UR6+0x2400], R35 ;  /* 0x0024002304007988 */ /* 0x000fe80008000406 */
[----:B------:R-:W-:Y:S04]  /*0b00*/  STS.U16 [R4+UR6+0x3400], R39 ;  /* 0x0034002704007988 */ /* 0x000fe80008000406 */
[----:B------:R-:W-:Y:S04]  /*0b10*/  STS.U16 [R4+UR6+0x4400], R43 ;  /* 0x0044002b04007988 */ /* 0x000fe80008000406 */
[----:B------:R-:W-:Y:S04]  /*0b20*/  STS.U16 [R4+UR6+0x5400], R46 ;  /* 0x0054002e04007988 */ /* 0x000fe80008000406 */
[----:B------:R-:W-:Y:S04]  /*0b30*/  STS.U16 [R4+UR6+0x6400], R49 ;  /* 0x0064003104007988 */ /* 0x000fe80008000406 */
[----:B------:R0:W-:Y:S02]  /*0b40*/  STS.U16 [R4+UR6+0x7400], R18 ;  /* 0x0074001204007988 */ /* 0x0001e40008000406 */
[----:B0-----:R-:W-:-:S05]  /*0b50*/  VIADD R4, R8, 0x100 ;  /* 0x0000010008047836 */ /* 0x001fca0000000000 */
[----:B------:R-:W-:Y:S02]  /*0b60*/  ISETP.GE.AND P0, PT, R4, 0x1, PT ;  /* 0x000000010400780c */ /* 0x000fe40003f06270 */
[----:B------:R-:W-:Y:S01]  /*0b70*/  LOP3.LUT R7, R7, 0x60, RZ, 0x3c, !PT ;  /* 0x0000006007077812 */ /* 0x000fe200078e3cff */
[----:B------:R-:W-:Y:S04]  /*0b80*/  STS.U16 [R13+UR6+0x800], R9 ;  /* 0x000800090d007988 */ /* 0x000fe80008000406 */
[----:B------:R-:W-:Y:S04]  /*0b90*/  STS.U16 [R13+UR6+0x1800], R32 ;  /* 0x001800200d007988 */ /* 0x000fe80008000406 */
[----:B------:R-:W-:Y:S04]  /*0ba0*/  STS.U16 [R13+UR6+0x2800], R36 ;  /* 0x002800240d007988 */ /* 0x000fe80008000406 */
[----:B------:R-:W-:Y:S04]  /*0bb0*/  STS.U16 [R13+UR6+0x3800], R40 ;  /* 0x003800280d007988 */ /* 0x000fe80008000406 */
[----:B------:R-:W-:Y:S04]  /*0bc0*/  STS.U16 [R13+UR6+0x4800], R44 ;  /* 0x0048002c0d007988 */ /* 0x000fe80008000406 */
[----:B------:R-:W-:Y:S04]  /*0bd0*/  STS.U16 [R13+UR6+0x5800], R47 ;  /* 0x0058002f0d007988 */ /* 0x000fe80008000406 */
[----:B------:R0:W-:Y:S04]  /*0be0*/  STS.U16 [R13+UR6+0x6800], R22 ;  /* 0x006800160d007988 */ /* 0x0001e80008000406 */
[----:B------:R1:W-:Y:S01]  /*0bf0*/  STS.U16 [R13+UR6+0x7800], R20 ;  /* 0x007800140d007988 */ /* 0x0003e20008000406 */
[----:B------:R-:W-:-:S03]  /*0c00*/  CS2R R48, SRZ ;  /* 0x0000000000307805 */ /* 0x000fc6000001ff00 */
[----:B------:R-:W-:Y:S01]  /*0c10*/  STS.U16 [R7+UR6+0xc00], R10 ;  /* 0x000c000a07007988 */ /* 0x000fe20008000406 */
[----:B------:R-:W-:-:S03]  /*0c20*/  CS2R R38, SRZ ;  /* 0x0000000000267805 */ /* 0x000fc6000001ff00 */
[----:B------:R-:W-:Y:S01]  /*0c30*/  STS.U16 [R7+UR6+0x1c00], R33 ;  /* 0x001c002107007988 */ /* 0x000fe20008000406 */
[----:B0-----:R-:W-:-:S03]  /*0c40*/  CS2R R22, SRZ ;  /* 0x0000000000167805 */ /* 0x001fc6000001ff00 */
[----:B------:R0:W-:Y:S01]  /*0c50*/  STS.U16 [R7+UR6+0x2c00], R37 ;  /* 0x002c002507007988 */ /* 0x0001e20008000406 */
[----:B-1----:R-:W-:-:S03]  /*0c60*/  CS2R R20, SRZ ;  /* 0x0000000000147805 */ /* 0x002fc6000001ff00 */
[----:B------:R1:W-:Y:S01]  /*0c70*/  STS.U16 [R7+UR6+0x3c00], R41 ;  /* 0x003c002907007988 */ /* 0x0003e20008000406 */
[----:B------:R-:W-:-:S03]  /*0c80*/  CS2R R26, SRZ ;  /* 0x00000000001a7805 */ /* 0x000fc6000001ff00 */
[----:B------:R-:W-:Y:S01]  /*0c90*/  STS.U16 [R7+UR6+0x4c00], R14 ;  /* 0x004c000e07007988 */ /* 0x000fe20008000406 */
[----:B------:R-:W-:-:S03]  /*0ca0*/  CS2R R30, SRZ ;  /* 0x00000000001e7805 */ /* 0x000fc6000001ff00 */
[----:B------:R-:W-:Y:S01]  /*0cb0*/  STS.U16 [R7+UR6+0x5c00], R12 ;  /* 0x005c000c07007988 */ /* 0x000fe20008000406 */
[----:B0-----:R-:W-:-:S03]  /*0cc0*/  CS2R R36, SRZ ;  /* 0x0000000000247805 */ /* 0x001fc6000001ff00 */
[----:B------:R-:W-:Y:S01]  /*0cd0*/  STS.U16 [R7+UR6+0x6c00], R11 ;  /* 0x006c000b07007988 */ /* 0x000fe20008000406 */
[----:B------:R-:W-:-:S03]  /*0ce0*/  CS2R R32, SRZ ;  /* 0x0000000000207805 */ /* 0x000fc6000001ff00 */
[----:B------:R0:W-:Y:S01]  /*0cf0*/  STS.U16 [R7+UR6+0x7c00], R24 ;  /* 0x007c001807007988 */ /* 0x0001e20008000406 */
[----:B------:R-:W-:Y:S02]  /*0d00*/  CS2R R34, SRZ ;  /* 0x0000000000227805 */ /* 0x000fe4000001ff00 */
[----:B-1----:R-:W-:Y:S02]  /*0d10*/  CS2R R40, SRZ ;  /* 0x0000000000287805 */ /* 0x002fe4000001ff00 */
[----:B------:R-:W-:Y:S02]  /*0d20*/  CS2R R42, SRZ ;  /* 0x00000000002a7805 */ /* 0x000fe4000001ff00 */
[----:B------:R-:W-:Y:S02]  /*0d30*/  CS2R R44, SRZ ;  /* 0x00000000002c7805 */ /* 0x000fe4000001ff00 */
[----:B------:R-:W-:Y:S02]  /*0d40*/  CS2R R46, SRZ ;  /* 0x00000000002e7805 */ /* 0x000fe4000001ff00 */
[----:B------:R-:W-:-:S02]  /*0d50*/  LOP3.LUT R5, R0, 0x1ff, RZ, 0xc0, !PT ;  /* 0x000001ff00057812 */ /* 0x000fc400078ec0ff */
[----:B0-----:R-:W-:Y:S01]  /*0d60*/  CS2R R24, SRZ ;  /* 0x0000000000187805 */ /* 0x001fe2000001ff00 */
[----:B------:R-:W-:Y:S01]  /*0d70*/  IMAD.SHL.U32 R7, R0, 0x2, RZ ;  /* 0x0000000200077824 */ /* 0x000fe200078e00ff */
[----:B------:R-:W-:Y:S06]  /*0d80*/  @!P0 BRA `(.L_x_0) ;  /* 0x0000001000708947 */ /* 0x000fec0003800000 */
[----:B------:R-:W0:Y:S01]  /*0d90*/  LDC.64 R16, c[0x0][0x3c0] ;  /* 0x0000f000ff107b82 */ /* 0x000e220000000a00 */
[----:B------:R-:W-:Y:S01]  /*0da0*/  LOP3.LUT R9, R0, 0x1e0, RZ, 0xc0, !PT ;  /* 0x000001e000097812 */ /* 0x000fe200078ec0ff */
[----:B------:R-:W1:Y:S01]  /*0db0*/  LDCU UR4, c[0x0][0x3c8] ;  /* 0x00007900ff0477ac */ /* 0x000e620008000800 */
[----:B------:R-:W-:Y:S01]  /*0dc0*/  SHF.R.U32.HI R10, RZ, 0x2, R0 ;  /* 0x00000002ff0a7819 */ /* 0x000fe20000011600 */
[----:B------:R-:W-:Y:S01]  /*0dd0*/  IMAD.SHL.U32 R11, R5, 0x2, RZ ;  /* 0x00000002050b7824 */ /* 0x000fe200078e00ff */
[----:B------:R-:W-:Y:S01]  /*0de0*/  SHF.R.U32.HI R9, RZ, 0x1, R9 ;  /* 0x00000001ff097819 */ /* 0x000fe20000011609 */
[----:B------:R-:W2:Y:S01]  /*0df0*/  LDCU.64 UR10, c[0x0][0x388] ;  /* 0x00007100ff0a77ac */ /* 0x000ea20008000a00 */
[----:B------:R-:W-:Y:S01]  /*0e00*/  SGXT.U32 R10, R10, 0x3 ;  /* 0x000000030a0a781a */ /* 0x000fe20000000000 */
[----:B------:R-:W3:Y:S01]  /*0e10*/  LDC.64 R18, c[0x0][0x3d0] ;  /* 0x0000f400ff127b82 */ /* 0x000ee20000000a00 */
[----:B------:R-:W-:Y:S01]  /*0e20*/  LOP3.LUT R13, R7, 0x10, RZ, 0xc0, !PT ;  /* 0x00000010070d7812 */ /* 0x000fe200078ec0ff */
[----:B------:R-:W-:Y:S01]  /*0e30*/  IMAD R15, R6, 0x210, RZ ;  /* 0x00000210060f7824 */ /* 0x000fe200078e02ff */
[----:B------:R-:W-:Y:S01]  /*0e40*/  LOP3.LUT R8, R8, R9, R10, 0xfe, !PT ;  /* 0x0000000908087212 */ /* 0x000fe200078efe0a */
[----:B------:R-:W4:Y:S01]  /*0e50*/  LDCU.64 UR12, c[0x0][0x390] ;  /* 0x00007200ff0c77ac */ /* 0x000f220008000a00 */
[C---:B------:R-:W-:Y:S01]  /*0e60*/  LOP3.LUT R9, R0.reuse, 0x1c0, RZ, 0xc0, !PT ;  /* 0x000001c000097812 */ /* 0x040fe200078ec0ff */
[----:B------:R-:W-:Y:S01]  /*0e70*/  IMAD.MOV.U32 R78, RZ, RZ, 0x3f800000 ;  /* 0x3f800000ff4e7424 */ /* 0x000fe200078e00ff */
[C---:B------:R-:W-:Y:S01]  /*0e80*/  LOP3.LUT R14, R0.reuse, 0x10, RZ, 0xc0, !PT ;  /* 0x00000010000e7812 */ /* 0x040fe200078ec0ff */
[----:B------:R-:W5:Y:S01]  /*0e90*/  LDC R23, c[0x0][0x3d8] ;  /* 0x0000f600ff177b82 */ /* 0x000f620000000800 */
[----:B------:R-:W-:Y:S01]  /*0ea0*/  SHF.R.U32.HI R12, RZ, 0x2, R9 ;  /* 0x00000002ff0c7819 */ /* 0x000fe20000011609 */
[----:B------:R-:W-:Y:S01]  /*0eb0*/  IMAD.MOV.U32 R82, RZ, RZ, -0x800000 ;  /* 0xff800000ff527424 */ /* 0x000fe200078e00ff */
[----:B------:R-:W-:Y:S01]  /*0ec0*/  LOP3.LUT R20, R13, 0x1e0, R0, 0xf8, !PT ;  /* 0x000001e00d147812 */ /* 0x000fe200078ef800 */
[----:B------:R-:W-:Y:S01]  /*0ed0*/  IMAD.MOV.U32 R79, RZ, RZ, -0x800000 ;  /* 0xff800000ff4f7424 */ /* 0x000fe200078e00ff */
[----:B------:R-:W-:Y:S01]  /*0ee0*/  LOP3.LUT R10, R0, 0x3f, RZ, 0xc0, !PT ;  /* 0x0000003f000a7812 */ /* 0x000fe200078ec0ff */
[----:B------:R-:W-:Y:S01]  /*0ef0*/  IMAD.MOV.U32 R77, RZ, RZ, 0x3f800000 ;  /* 0x3f800000ff4d7424 */ /* 0x000fe200078e00ff */
[----:B------:R-:W-:Y:S01]  /*0f00*/  LOP3.LUT R9, R11, R12, RZ, 0x3c, !PT ;  /* 0x0000000c0b097212 */ /* 0x000fe200078e3cff */
[----:B0-----:R-:W-:Y:S01]  /*0f10*/  IMAD R16, R16, UR7, RZ ;  /* 0x0000000710107c24 */ /* 0x001fe2000f8e02ff */
[----:B------:R-:W-:Y:S01]  /*0f20*/  LEA R11, R14, UR6, 0x8 ;  /* 0x000000060e0b7c11 */ /* 0x000fe2000f8e40ff */
[----:B-1----:R-:W-:Y:S01]  /*0f30*/  IMAD R12, R10, UR4, RZ ;  /* 0x000000040a0c7c24 */ /* 0x002fe2000f8e02ff */
[----:B------:R-:W-:-:S02]  /*0f40*/  LOP3.LUT R15, R15, R20, RZ, 0x3c, !PT ;  /* 0x000000140f0f7212 */ /* 0x000fc400078e3cff */
[----:B------:R-:W-:Y:S02]  /*0f50*/  CS2R R48, SRZ ;  /* 0x0000000000307805 */ /* 0x000fe4000001ff00 */
[----:B------:R-:W-:Y:S01]  /*0f60*/  LOP3.LUT R20, R0, 0xf, RZ, 0xc0, !PT ;  /* 0x0000000f00147812 */ /* 0x000fe200078ec0ff */
[----:B------:R-:W-:Y:S01]  /*0f70*/  IMAD R21, R14, -0xf0, R11 ;  /* 0xffffff100e157824 */ /* 0x000fe200078e020b */
[----:B------:R-:W-:Y:S01]  /*0f80*/  IADD3 R10, PT, PT, R15, R11, RZ ;  /* 0x0000000b0f0a7210 */ /* 0x000fe20007ffe0ff */
[----:B------:R-:W-:Y:S01]  /*0f90*/  IMAD.SHL.U32 R14, R12, 0x2, RZ ;  /* 0x000000020c0e7824 */ /* 0x000fe200078e00ff */
[--C-:B------:R-:W-:Y:S01]  /*0fa0*/  SHF.R.S32.HI R13, RZ, 0x2, R0.reuse ;  /* 0x00000002ff0d7819 */ /* 0x100fe20000011400 */
[----:B------:R-:W-:Y:S01]  /*0fb0*/  IMAD.SHL.U32 R11, R16, 0x2, RZ ;  /* 0x00000002100b7824 */ /* 0x000fe200078e00ff */
[--C-:B------:R-:W-:Y:S01]  /*0fc0*/  SHF.R.U32.HI R22, RZ, 0x6, R0.reuse ;  /* 0x00000006ff167819 */ /* 0x100fe20000011600 */
[----:B---3--:R-:W-:Y:S01]  /*0fd0*/  IMAD R18, R18, UR7, RZ ;  /* 0x0000000712127c24 */ /* 0x008fe2000f8e02ff */
[----:B------:R-:W-:Y:S01]  /*0fe0*/  SGXT R13, R13, 0x1 ;  /* 0x000000010d0d781a */ /* 0x000fe20000000200 */
[----:B------:R-:W-:Y:S01]  /*0ff0*/  IMAD R20, R20, R19, RZ ;  /* 0x0000001314147224 */ /* 0x000fe200078e02ff */
[----:B--2---:R-:W-:Y:S01]  /*1000*/  IADD3 R89, P0, P1, R14, UR10, R11 ;  /* 0x0000000a0e597c10 */ /* 0x004fe2000f91e00b */
[----:B------:R-:W-:Y:S01]  /*1010*/  IMAD.SHL.U32 R11, R18, 0x2, RZ ;  /* 0x00000002120b7824 */ /* 0x000fe200078e00ff */
[----:B------:R-:W-:Y:S01]  /*1020*/  LOP3.LUT R76, R0, 0x3, RZ, 0xc0, !PT ;  /* 0x00000003004c7812 */ /* 0x000fe200078ec0ff */
[----:B------:R-:W-:Y:S01]  /*1030*/  IMAD.SHL.U32 R14, R20, 0x2, RZ ;  /* 0x00000002140e7824 */ /* 0x000fe200078e00ff */
[----:B------:R-:W-:Y:S01]  /*1040*/  LOP3.LUT R13, R13, 0x90, RZ, 0xc0, !PT ;  /* 0x000000900d0d7812 */ /* 0x000fe200078ec0ff */
[----:B------:R-:W-:Y:S01]  /*1050*/  IMAD.HI R16, R16, 0x2, RZ ;  /* 0x0000000210107827 */ /* 0x000fe200078e02ff */
[----:B------:R-:W-:-:S02]  /*1060*/  SHF.R.U32.HI R15, RZ, 0x4, R0 ;  /* 0x00000004ff0f7819 */ /* 0x000fc40000011600 */
[----:B------:R-:W-:Y:S02]  /*1070*/  CS2R R50, SRZ ;  /* 0x0000000000327805 */ /* 0x000fe4000001ff00 */
[----:B----4-:R-:W-:Y:S01]  /*1080*/  IADD3 R80, P2, P3, R14, UR12, R11 ;  /* 0x0000000c0e507c10 */ /* 0x010fe2000fb5e00b */
[----:B------:R-:W-:Y:S01]  /*1090*/  IMAD.HI R18, R18, 0x2, RZ ;  /* 0x0000000212127827 */ /* 0x000fe200078e02ff */
[----:B------:R-:W-:Y:S02]  /*10a0*/  SGXT.U32 R14, R22, 0x3 ;  /* 0x00000003160e781a */ /* 0x000fe40000000000 */
[----:B------:R-:W-:Y:S02]  /*10b0*/  CS2R R36, SRZ ;  /* 0x0000000000247805 */ /* 0x000fe4000001ff00 */
[----:B------:R-:W-:Y:S01]  /*10c0*/  SGXT.U32 R11, R15, 0x5 ;  /* 0x000000050f0b781a */ /* 0x000fe20000000000 */
[----:B------:R-:W-:Y:S01]  /*10d0*/  IMAD R22, R76, 0x20, R13 ;  /* 0x000000204c167824 */ /* 0x000fe200078e020d */
[----:B------:R-:W-:Y:S01]  /*10e0*/  CS2R R38, SRZ ;  /* 0x0000000000267805 */ /* 0x000fe2000001ff00 */
[----:B------:R-:W-:Y:S01]  /*10f0*/  IMAD.HI R13, R12, 0x2, RZ ;  /* 0x000000020c0d7827 */ /* 0x000fe200078e02ff */
[----:B------:R-:W-:-:S02]  /*1100*/  CS2R R24, SRZ ;  /* 0x0000000000187805 */ /* 0x000fc4000001ff00 */
[----:B------:R-:W-:Y:S02]  /*1110*/  CS2R R26, SRZ ;  /* 0x00000000001a7805 */ /* 0x000fe4000001ff00 */
[----:B------:R-:W-:Y:S01]  /*1120*/  LOP3.LUT R22, R22, 0x10, R7, 0x78, !PT ;  /* 0x0000001016167812 */ /* 0x000fe200078e7807 */
[----:B------:R-:W-:Y:S01]  /*1130*/  IMAD.HI R15, R20, 0x2, RZ ;  /* 0x00000002140f7827 */ /* 0x000fe200078e02ff */
[----:B------:R-:W-:Y:S02]  /*1140*/  CS2R R28, SRZ ;  /* 0x00000000001c7805 */ /* 0x000fe4000001ff00 */
[----:B------:R-:W-:Y:S02]  /*1150*/  CS2R R30, SRZ ;  /* 0x00000000001e7805 */ /* 0x000fe4000001ff00 */
[----:B------:R-:W-:Y:S01]  /*1160*/  CS2R R32, SRZ ;  /* 0x0000000000207805 */ /* 0x000fe2000001ff00 */
[----:B-----5:R-:W-:Y:S01]  /*1170*/  IMAD R20, R11, R23, RZ ;  /* 0x000000170b147224 */ /* 0x020fe200078e02ff */
[----:B------:R-:W-:Y:S01]  /*1180*/  IADD3 R11, PT, PT, R22, R21, RZ ;  /* 0x00000015160b7210 */ /* 0x000fe20007ffe0ff */
[----:B------:R-:W-:Y:S01]  /*1190*/  IMAD R14, R14, R17, RZ ;  /* 0x000000110e0e7224 */ /* 0x000fe200078e02ff */
[----:B------:R-:W-:Y:S01]  /*11a0*/  IADD3.X R21, PT, PT, R13, UR11, R16, P0, P1 ;  /* 0x0000000b0d157c10 */ /* 0x000fe200087e2410 */
[----:B------:R-:W-:Y:S01]  /*11b0*/  IMAD R13, R23, 0x20, R20 ;  /* 0x00000020170d7824 */ /* 0x000fe200078e0214 */
[----:B------:R-:W-:Y:S01]  /*11c0*/  IADD3.X R15, PT, PT, R15, UR13, R18, P2, P3 ;  /* 0x0000000d0f0f7c10 */ /* 0x000fe200097e6412 */
[----:B------:R-:W-:Y:S01]  /*11d0*/  IMAD R12, R17, 0x8, R14 ;  /* 0x00000008110c7824 */ /* 0x000fe200078e020e */
[-C--:B------:R-:W-:Y:S01]  /*11e0*/  LEA R86, P2, R20, R80.reuse, 0x1 ;  /* 0x0000005014567211 */ /* 0x080fe200078408ff */
[----:B------:R-:W-:Y:S01]  /*11f0*/  IMAD R16, R6, 0x90, RZ ;  /* 0x0000009006107824 */ /* 0x000fe200078e02ff */
[----:B------:R-:W-:-:S02]  /*1200*/  LEA R80, P3, R13, R80, 0x1 ;  /* 0x000000500d507211 */ /* 0x000fc400078608ff */
[----:B------:R-:W-:Y:S02]  /*1210*/  CS2R R22, SRZ ;  /* 0x0000000000167805 */ /* 0x000fe4000001ff00 */
[-C--:B------:R-:W-:Y:S02]  /*1220*/  LEA.HI.X.SX32 R87, R20, R15.reuse, 0x1, P2 ;  /* 0x0000000f14577211 */ /* 0x080fe400010f0eff */
[----:B------:R-:W-:Y:S02]  /*1230*/  CS2R R34, SRZ ;  /* 0x0000000000227805 */ /* 0x000fe4000001ff00 */
[----:B------:R-:W-:Y:S02]  /*1240*/  LEA.HI.X.SX32 R81, R13, R15, 0x1, P3 ;  /* 0x0000000f0d517211 */ /* 0x000fe400018f0eff */
[----:B------:R-:W-:Y:S02]  /*1250*/  CS2R R40, SRZ ;  /* 0x0000000000287805 */ /* 0x000fe4000001ff00 */
[----:B------:R-:W-:-:S02]  /*1260*/  SHF.R.S32.HI R15, RZ, 0x6, R0 ;  /* 0x00000006ff0f7819 */ /* 0x000fc40000011400 */
[----:B------:R-:W-:Y:S02]  /*1270*/  CS2R R42, SRZ ;  /* 0x00000000002a7805 */ /* 0x000fe4000001ff00 */
[-C--:B------:R-:W-:Y:S02]  /*1280*/  LEA R90, P0, R14, R89.reuse, 0x1 ;  /* 0x000000590e5a7211 */ /* 0x080fe400078008ff */
[----:B------:R-:W-:Y:S02]  /*1290*/  CS2R R44, SRZ ;  /* 0x00000000002c7805 */ /* 0x000fe4000001ff00 */
[----:B------:R-:W-:Y:S02]  /*12a0*/  SGXT R15, R15, 0x1 ;  /* 0x000000010f0f781a */ /* 0x000fe40000000200 */
[----:B------:R-:W-:Y:S02]  /*12b0*/  CS2R R46, SRZ ;  /* 0x00000000002e7805 */ /* 0x000fe4000001ff00 */
[----:B------:R-:W-:Y:S01]  /*12c0*/  LEA R88, P1, R12, R89, 0x1 ;  /* 0x000000590c587211 */ /* 0x000fe200078208ff */
[----:B------:R-:W0:Y:S01]  /*12d0*/  LDCU UR10, c[0x0][0x3a8] ;  /* 0x00007500ff0a77ac */ /* 0x000e220008000800 */
[----:B------:R-:W-:-:S02]  /*12e0*/  LOP3.LUT R13, R16, 0x30, R7, 0x78, !PT ;  /* 0x00000030100d7812 */ /* 0x000fc400078e7807 */
[----:B------:R-:W-:Y:S01]  /*12f0*/  LOP3.LUT R16, R15, 0x90, RZ, 0xc0, !PT ;  /* 0x000000900f107812 */ /* 0x000fe200078ec0ff */
[----:B------:R-:W-:Y:S01]  /*1300*/  UMOV UR4, URZ ;  /* 0x000000ff00047c82 */ /* 0x000fe20008000000 */
[-C--:B------:R-:W-:Y:S01]  /*1310*/  LEA.HI.X.SX32 R91, R14, R21.reuse, 0x1, P0 ;  /* 0x000000150e5b7211 */ /* 0x080fe200000f0eff */
[----:B------:R-:W-:Y:S01]  /*1320*/  IMAD.MOV.U32 R14, RZ, RZ, RZ ;  /* 0x000000ffff0e7224 */ /* 0x000fe200078e00ff */
[----:B------:R-:W-:Y:S02]  /*1330*/  LEA.HI.X.SX32 R89, R12, R21, 0x1, P1 ;  /* 0x000000150c597211 */ /* 0x000fe400008f0eff */
[----:B------:R-:W-:Y:S02]  /*1340*/  CS2R R20, SRZ ;  /* 0x0000000000147805 */ /* 0x000fe4000001ff00 */
[----:B------:R-:W-:Y:S01]  /*1350*/  MOV R12, RZ ;  /* 0x000000ff000c7202 */ /* 0x000fe20000000f00 */
[----:B------:R-:W-:Y:S01]  /*1360*/  UMOV UR5, URZ ;  /* 0x000000ff00057c82 */ /* 0x000fe20008000000 */
[----:B------:R-:W-:-:S02]  /*1370*/  LOP3.LUT R15, R13, 0x40, RZ, 0x3c, !PT ;  /* 0x000000400d0f7812 */ /* 0x000fc400078e3cff */
[----:B------:R-:W-:Y:S02]  /*1380*/  LOP3.LUT R16, R16, 0x37e, R7, 0x78, !PT ;  /* 0x0000037e10107812 */ /* 0x000fe400078e7807 */
[----:B------:R-:W-:-:S07]  /*1390*/  LOP3.LUT R18, R8, 0x8, RZ, 0xfc, !PT ;  /* 0x0000000808127812 */ /* 0x000fce00078efcff */
.L_x_1:
[----:B------:R-:W-:-:S04]  /*13a0*/  IMAD.WIDE R52, R14, 0x2, R90 ;  /* 0x000000020e347825 */ /* 0x000fc800078e025a */
[----:B------:R-:W-:Y:S01]  /*13b0*/  IMAD.WIDE R54, R14, 0x2, R88 ;  /* 0x000000020e367825 */ /* 0x000fe200078e0258 */
[----:B------:R-:W2:Y:S04]  /*13c0*/  LDG.E.U16 R56, desc[UR8][R52.64] ;  /* 0x0000000834387981 */ /* 0x000ea8000c1e1500 */
[----:B------:R-:W3:Y:S01]  /*13d0*/  LDG.E.U16 R58, desc[UR8][R54.64] ;  /* 0x00000008363a7981 */ /* 0x000ee2000c1e1500 */
[C---:B------:R-:W-:Y:S01]  /*13e0*/  IMAD.WIDE R84, R12.reuse, 0x2, R80 ;  /* 0x000000020c547825 */ /* 0x040fe200078e0250 */
[----:B------:R-:W-:Y:S03]  /*13f0*/  BAR.SYNC.DEFER_BLOCKING 0x0 ;  /* 0x0000000000007b1d */ /* 0x000fe60000010000 */
[----:B------:R-:W-:-:S03]  /*1400*/  IMAD.WIDE R92, R12, 0x2, R86 ;  /* 0x000000020c5c7825 */ /* 0x000fc600078e0256 */
[----:B--2---:R-:W-:Y:S04]  /*1410*/  STS.U16 [R9+UR6+0x8000], R56 ;  /* 0x0080003809007988 */ /* 0x004fe80008000406 */
[----:B---3--:R-:W-:Y:S01]  /*1420*/  STS.U16 [R9+UR6+0x8400], R58 ;  /* 0x0084003a09007988 */ /* 0x008fe20008000406 */
[----:B------:R-:W-:Y:S06]  /*1430*/  BAR.SYNC.DEFER_BLOCKING 0x0 ;  /* 0x0000000000007b1d */ /* 0x000fec0000010000 */
[----:B------:R-:W2:Y:S04]  /*1440*/  LDG.E.U16 R83, desc[UR8][R92.64] ;  /* 0x000000085c537981 */ /* 0x000ea8000c1e1500 */
[----:B------:R-:W3:Y:S01]  /*1450*/  LDG.E.U16 R85, desc[UR8][R84.64] ;  /* 0x0000000854557981 */ /* 0x000ee2000c1e1500 */
[----:B------:R-:W-:-:S02]  /*1460*/  IMAD R12, R19, 0x10, R12 ;  /* 0x00000010130c7824 */ /* 0x000fc400078e020c */
[----:B------:R-:W-:Y:S01]  /*1470*/  IMAD R14, R17, 0x10, R14 ;  /* 0x00000010110e7824 */ /* 0x000fe200078e020e */
[----:B------:R-:W-:Y:S04]  /*1480*/  LDSM.16.MT88.4 R72, [R10] ;  /* 0x000000000a48783b */ /* 0x000fe80000004200 */
[----:B------:R-:W1:Y:S04]  /*1490*/  LDSM.16.M88.4 R60, [R13+UR6+0x8000] ;  /* 0x008000060d3c783b */ /* 0x000e680008000200 */
[----:B------:R-:W4:Y:S04]  /*14a0*/  LDSM.16.M88.4 R64, [R13+UR6+0x8400] ;  /* 0x008400060d40783b */ /* 0x000f280008000200 */
[----:B------:R-:W5:Y:S04]  /*14b0*/  LDSM.16.MT88.4 R68, [R10+0x2000] ;  /* 0x002000000a44783b */ /* 0x000f680000004200 */
[----:B------:R-:W-:Y:S01]  /*14c0*/  LDSM.16.M88.4 R56, [R15+UR6+0x8000] ;  /* 0x008000060f38783b */ /* 0x000fe20008000200 */
[C---:B-1----:R-:W-:Y:S08]  /*14d0*/  HMMA.16816.F32 R52, R72.reuse, R60, RZ ;  /* 0x0000003c4834723c */ /* 0x042ff000000018ff */
[----:B----4-:R-:W-:-:S12]  /*14e0*/  HMMA.16816.F32 R72, R72, R64, RZ ;  /* 0x000000404848723c */ /* 0x010fd800000018ff */
[C---:B-----5:R-:W-:Y:S01]  /*14f0*/  HMMA.16816.F32 R60, R68.reuse, R62, R52 ;  /* 0x0000003e443c723c */ /* 0x060fe20000001834 */
[----:B------:R-:W1:Y:S07]  /*1500*/  LDSM.16.MT88.4 R52, [R10+0x4000] ;  /* 0x004000000a34783b */ /* 0x000e6e0000004200 */
[----:B------:R-:W-:Y:S01]  /*1510*/  HMMA.16816.F32 R72, R68, R66, R72 ;  /* 0x000000424448723c */ /* 0x000fe20000001848 */
[----:B------:R-:W4:Y:S04]  /*1520*/  LDSM.16.M88.4 R64, [R15+UR6+0x8400] ;  /* 0x008400060f40783b */ /* 0x000f280008000200 */
[----:B------:R-:W5:Y:S01]  /*1530*/  LDSM.16.MT88.4 R68, [R10+0x6000] ;  /* 0x006000000a44783b */ /* 0x000f620000004200 */
[----:B------:R-:W-:Y:S06]  /*1540*/  BAR.SYNC.DEFER_BLOCKING 0x0 ;  /* 0x0000000000007b1d */ /* 0x000fec0000010000 */
[C---:B-1----:R-:W-:Y:S08]  /*1550*/  HMMA.16816.F32 R60, R52.reuse, R56, R60 ;  /* 0x00000038343c723c */ /* 0x042ff0000000183c */
[----:B----4-:R-:W-:Y:S01]  /*1560*/  HMMA.16816.F32 R72, R52, R64, R72 ;  /* 0x000000403448723c */ /* 0x010fe20000001848 */
[----:B------:R-:W-:Y:S01]  /*1570*/  LEA R55, P0, R76, UR4, 0x1 ;  /* 0x000000044c377c11 */ /* 0x000fe2000f8008ff */
[----:B------:R-:W-:-:S03]  /*1580*/  UIADD3 UR4, UP0, UPT, UR4, 0x10, URZ ;  /* 0x0000001004047890 */ /* 0x000fc6000ff1e0ff */
[C---:B------:R-:W-:Y:S01]  /*1590*/  IADD3 R53, P2, PT, R55.reuse, 0x8, RZ ;  /* 0x0000000837357810 */ /* 0x040fe20007f5e0ff */
[----:B------:R-:W-:Y:S01]  /*15a0*/  IMAD.X R56, RZ, RZ, UR5, P0 ;  /* 0x00000005ff387e24 */ /* 0x000fe200080e06ff */
[-C--:B------:R-:W-:Y:S01]  /*15b0*/  ISETP.GT.U32.AND P0, PT, R55, R8.reuse, PT ;  /* 0x000000083700720c */ /* 0x080fe20003f04070 */
[----:B------:R-:W-:Y:S01]  /*15c0*/  UIADD3.X UR5, UPT, UPT, URZ, UR5, URZ, UP0, !UPT ;  /* 0x00000005ff057290 */ /* 0x000fe200087fe4ff */
[-C--:B------:R-:W-:Y:S01]  /*15d0*/  ISETP.GT.U32.AND P1, PT, R53, R8.reuse, PT ;  /* 0x000000083500720c */ /* 0x080fe20003f24070 */
[--C-:B------:R-:W-:Y:S01]  /*15e0*/  IMAD.X R52, RZ, RZ, R56.reuse, P2 ;  /* 0x000000ffff347224 */ /* 0x100fe200010e0638 */
[C---:B------:R-:W-:Y:S01]  /*15f0*/  IADD3 R57, P2, PT, R55.reuse, 0x9, RZ ;  /* 0x0000000937397810 */ /* 0x040fe20007f5e0ff */
[----:B-----5:R-:W-:Y:S01]  /*1600*/  HMMA.16816.F32 R60, R68, R58, R60 ;  /* 0x0000003a443c723c */ /* 0x020fe2000000183c */
[----:B------:R-:W-:Y:S02]  /*1610*/  ISETP.GE.U32.AND P3, PT, R55, R8, PT ;  /* 0x000000083700720c */ /* 0x000fe40003f66070 */
[----:B------:R-:W-:Y:S01]  /*1620*/  ISETP.GT.U32.AND.EX P1, PT, R52, RZ, PT, P1 ;  /* 0x000000ff3400720c */ /* 0x000fe20003f24110 */
[----:B------:R-:W-:Y:S01]  /*1630*/  IMAD.X R58, RZ, RZ, R56, P2 ;  /* 0x000000ffff3a7224 */ /* 0x000fe200010e0638 */
[----:B------:R-:W-:-:S02]  /*1640*/  ISETP.GT.U32.AND.EX P0, PT, R56, RZ, PT, P0 ;  /* 0x000000ff3800720c */ /* 0x000fc40003f04100 */
[----:B------:R-:W-:Y:S01]  /*1650*/  ISETP.GE.U32.AND.EX P3, PT, R56, RZ, PT, P3 ;  /* 0x000000ff3800720c */ /* 0x000fe20003f66130 */
[----:B------:R-:W-:Y:S01]  /*1660*/  HMMA.16816.F32 R72, R68, R66, R72 ;  /* 0x000000424448723c */ /* 0x000fe20000001848 */
[----:B------:R-:W-:-:S04]  /*1670*/  ISETP.GT.U32.AND P4, PT, R57, R8, PT ;  /* 0x000000083900720c */ /* 0x000fc80003f84070 */
[----:B------:R-:W-:-:S06]  /*1680*/  ISETP.GT.U32.AND.EX P2, PT, R58, RZ, PT, P4 ;  /* 0x000000ff3a00720c */ /* 0x000fcc0003f44140 */
[----:B0-----:R-:W-:Y:S01]  /*1690*/  FMUL R60, R60, UR10 ;  /* 0x0000000a3c3c7c20 */ /* 0x001fe20008400000 */
[----:B------:R-:W-:Y:S01]  /*16a0*/  FMUL R61, R61, UR10 ;  /* 0x0000000a3d3d7c20 */ /* 0x000fe20008400000 */
[----:B------:R-:W-:Y:S01]  /*16b0*/  FMUL R62, R62, UR10 ;  /* 0x0000000a3e3e7c20 */ /* 0x000fe20008400000 */
[----:B------:R-:W-:Y:S02]  /*16c0*/  FMUL R63, R63, UR10 ;  /* 0x0000000a3f3f7c20 */ /* 0x000fe40008400000 */
[----:B------:R-:W-:Y:S02]  /*16d0*/  FSEL R60, R60, -INF , !P0 ;  /* 0xff8000003c3c7808 */ /* 0x000fe40004000000 */
[----:B------:R-:W-:Y:S01]  /*16e0*/  FSEL R61, R61, -INF , !P3 ;  /* 0xff8000003d3d7808 */ /* 0x000fe20005800000 */
[----:B------:R-:W-:Y:S01]  /*16f0*/  FMUL R72, R72, UR10 ;  /* 0x0000000a48487c20 */ /* 0x000fe20008400000 */
[----:B------:R-:W-:Y:S01]  /*1700*/  FMUL R73, R73, UR10 ;  /* 0x0000000a49497c20 */ /* 0x000fe20008400000 */
[----:B------:R-:W-:Y:S01]  /*1710*/  ISETP.GE.U32.AND P3, PT, R55, R18, PT ;  /* 0x000000123700720c */ /* 0x000fe20003f66070 */
[----:B------:R-:W-:Y:S01]  /*1720*/  FMUL R74, R74, UR10 ;  /* 0x0000000a4a4a7c20 */ /* 0x000fe20008400000 */
[----:B------:R-:W-:Y:S01]  /*1730*/  FMUL R75, R75, UR10 ;  /* 0x0000000a4b4b7c20 */ /* 0x000fe20008400000 */
[----:B------:R-:W-:-:S02]  /*1740*/  FSEL R72, R72, -INF , !P1 ;  /* 0xff80000048487808 */ /* 0x000fc40004800000 */
[-C--:B------:R-:W-:Y:S02]  /*1750*/  ISETP.GT.U32.AND P1, PT, R55, R18.reuse, PT ;  /* 0x000000123700720c */ /* 0x080fe40003f24070 */
[----:B------:R-:W-:Y:S02]  /*1760*/  FSEL R52, R73, -INF , !P2 ;  /* 0xff80000049347808 */ /* 0x000fe40005000000 */
[----:B------:R-:W-:Y:S02]  /*1770*/  FMNMX3 R53, R60, R61, R72, !PT ;  /* 0x0000003d3c357276 */ /* 0x000fe40007800048 */
[C---:B------:R-:W-:Y:S02]  /*1780*/  ISETP.GT.U32.AND.EX P1, PT, R56.reuse, RZ, PT, P1 ;  /* 0x000000ff3800720c */ /* 0x040fe40003f24110 */
[----:B------:R-:W-:Y:S02]  /*1790*/  ISETP.GE.U32.AND.EX P3, PT, R56, RZ, PT, P3 ;  /* 0x000000ff3800720c */ /* 0x000fe40003f66130 */
[----:B------:R-:W-:-:S02]  /*17a0*/  ISETP.GT.U32.AND P2, PT, R57, R18, PT ;  /* 0x000000123900720c */ /* 0x000fc40003f44070 */
[----:B------:R-:W-:Y:S02]  /*17b0*/  FMNMX R54, R52, R53, !PT ;  /* 0x0000003534367209 */ /* 0x000fe40007800000 */
[----:B------:R-:W-:Y:S02]  /*17c0*/  ISETP.GT.U32.AND.EX P2, PT, R58, RZ, PT, P2 ;  /* 0x000000ff3a00720c */ /* 0x000fe40003f44120 */
[----:B------:R-:W-:Y:S01]  /*17d0*/  FSEL R74, R74, -INF , !P0 ;  /* 0xff8000004a4a7808 */ /* 0x000fe20004000000 */
[----:B------:R-:W0:Y:S01]  /*17e0*/  SHFL.BFLY PT, R55, R54, 0x2, 0x1f ;  /* 0x0c401f0036377f89 */ /* 0x000e2200000e0000 */
[----:B------:R-:W-:Y:S02]  /*17f0*/  FSEL R53, R62, -INF , !P1 ;  /* 0xff8000003e357808 */ /* 0x000fe40004800000 */
[----:B------:R-:W-:Y:S02]  /*1800*/  FSEL R63, R63, -INF , !P3 ;  /* 0xff8000003f3f7808 */ /* 0x000fe40005800000 */
[----:B------:R-:W-:-:S02]  /*1810*/  FSEL R75, R75, -INF , !P2 ;  /* 0xff8000004b4b7808 */ /* 0x000fc40005000000 */
[----:B------:R-:W-:Y:S02]  /*1820*/  FMNMX3 R56, R53, R63, R74, !PT ;  /* 0x0000003f35387276 */ /* 0x000fe4000780004a */
[----:B------:R-:W-:Y:S02]  /*1830*/  ISETP.LE.U32.AND P0, PT, R4, UR4, PT ;  /* 0x0000000404007c0c */ /* 0x000fe4000bf03070 */
[----:B------:R-:W-:-:S05]  /*1840*/  FMNMX R56, R75, R56, !PT ;  /* 0x000000384b387209 */ /* 0x000fca0007800000 */
[----:B------:R-:W1:Y:S01]  /*1850*/  SHFL.BFLY PT, R57, R56, 0x2, 0x1f ;  /* 0x0c401f0038397f89 */ /* 0x000e6200000e0000 */
[----:B0-----:R-:W-:-:S05]  /*1860*/  FMNMX R55, R54, R55, !PT ;  /* 0x0000003736377209 */ /* 0x001fca0007800000 */
[----:B------:R-:W0:Y:S01]  /*1870*/  SHFL.BFLY PT, R69, R55, 0x1, 0x1f ;  /* 0x0c201f0037457f89 */ /* 0x000e2200000e0000 */
[----:B-1----:R-:W-:-:S05]  /*1880*/  FMNMX R68, R56, R57, !PT ;  /* 0x0000003938447209 */ /* 0x002fca0007800000 */
[----:B------:R-:W1:Y:S01]  /*1890*/  SHFL.BFLY PT, R54, R68, 0x1, 0x1f ;  /* 0x0c201f0044367f89 */ /* 0x000e6200000e0000 */
[----:B0-----:R-:W-:-:S05]  /*18a0*/  FMNMX3 R69, R55, R69, R82, !PT ;  /* 0x0000004537457276 */ /* 0x001fca0007800052 */
[--C-:B------:R-:W-:Y:S01]  /*18b0*/  FADD R52, R52, -R69.reuse ;  /* 0x8000004534347221 */ /* 0x100fe20000000000 */
[--C-:B------:R-:W-:Y:S01]  /*18c0*/  FADD R60, R60, -R69.reuse ;  /* 0x800000453c3c7221 */ /* 0x100fe20000000000 */
[--C-:B------:R-:W-:Y:S01]  /*18d0*/  FADD R61, R61, -R69.reuse ;  /* 0x800000453d3d7221 */ /* 0x100fe20000000000 */
[----:B------:R-:W-:Y:S02]  /*18e0*/  FADD R72, R72, -R69 ;  /* 0x8000004548487221 */ /* 0x000fe40000000000 */
[----:B------:R-:W-:Y:S01]  /*18f0*/  FMUL R60, R60, 1.4426950216293334961 ;  /* 0x3fb8aa3b3c3c7820 */ /* 0x000fe20000400000 */
[----:B------:R-:W-:Y:S01]  /*1900*/  FMUL R61, R61, 1.4426950216293334961 ;  /* 0x3fb8aa3b3d3d7820 */ /* 0x000fe20000400000 */
[----:B------:R-:W-:Y:S02]  /*1910*/  FMUL R72, R72, 1.4426950216293334961 ;  /* 0x3fb8aa3b48487820 */ /* 0x000fe40000400000 */
[----:B------:R-:W-:Y:S01]  /*1920*/  MUFU.EX2 R64, R60 ;  /* 0x0000003c00407308 */ /* 0x000fe20000000800 */
[----:B-1----:R-:W-:Y:S01]  /*1930*/  FMNMX3 R68, R68, R54, R79, !PT ;  /* 0x0000003644447276 */ /* 0x002fe2000780004f */
[----:B------:R-:W-:Y:S01]  /*1940*/  FMUL R54, R52, 1.4426950216293334961 ;  /* 0x3fb8aa3b34367820 */ /* 0x000fe20000400000 */
[----:B------:R-:W-:Y:S01]  /*1950*/  FADD R52, -R69, R82 ;  /* 0x0000005245347221 */ /* 0x000fe20000000100 */
[----:B------:R-:W-:-:S02]  /*1960*/  IMAD.MOV.U32 R82, RZ, RZ, R69 ;  /* 0x000000ffff527224 */ /* 0x000fc400078e0045 */
[--C-:B------:R-:W-:Y:S01]  /*1970*/  FADD R53, R53, -R68.reuse ;  /* 0x8000004435357221 */ /* 0x100fe20000000000 */
[--C-:B------:R-:W-:Y:S01]  /*1980*/  FADD R63, R63, -R68.reuse ;  /* 0x800000443f3f7221 */ /* 0x100fe20000000000 */
[----:B------:R0:W-:Y:S01]  /*1990*/  MUFU.EX2 R73, R54 ;  /* 0x0000003600497308 */ /* 0x0001e20000000800 */
[----:B------:R-:W-:Y:S01]  /*19a0*/  FMUL R71, R52, 1.4426950216293334961 ;  /* 0x3fb8aa3b34477820 */ /* 0x000fe20000400000 */
[----:B------:R-:W-:Y:S01]  /*19b0*/  FMUL R53, R53, 1.4426950216293334961 ;  /* 0x3fb8aa3b35357820 */ /* 0x000fe20000400000 */
[----:B------:R-:W-:Y:S01]  /*19c0*/  FMUL R52, R63, 1.4426950216293334961 ;  /* 0x3fb8aa3b3f347820 */ /* 0x000fe20000400000 */
[--C-:B------:R-:W-:Y:S01]  /*19d0*/  FADD R74, R74, -R68.reuse ;  /* 0x800000444a4a7221 */ /* 0x100fe20000000000 */
[----:B------:R-:W-:-:S03]  /*19e0*/  FADD R75, R75, -R68 ;  /* 0x800000444b4b7221 */ /* 0x000fc60000000000 */
[----:B------:R-:W-:Y:S01]  /*19f0*/  MUFU.EX2 R66, R53 ;  /* 0x0000003500427308 */ /* 0x000fe20000000800 */
[----:B0-----:R-:W-:Y:S01]  /*1a00*/  FADD R54, -R68, R79 ;  /* 0x0000004f44367221 */ /* 0x001fe20000000100 */
[----:B------:R-:W-:Y:S01]  /*1a10*/  FMUL R74, R74, 1.4426950216293334961 ;  /* 0x3fb8aa3b4a4a7820 */ /* 0x000fe20000400000 */
[----:B------:R-:W-:Y:S01]  /*1a20*/  FMUL R75, R75, 1.4426950216293334961 ;  /* 0x3fb8aa3b4b4b7820 */ /* 0x000fe20000400000 */
[----:B------:R-:W-:Y:S02]  /*1a30*/  IMAD.MOV.U32 R79, RZ, RZ, R68 ;  /* 0x000000ffff4f7224 */ /* 0x000fe400078e0044 */
[----:B------:R-:W-:Y:S02]  /*1a40*/  FMUL R70, R54, 1.4426950216293334961 ;  /* 0x3fb8aa3b36467820 */ /* 0x000fe40000400000 */
[----:B------:R-:W0:Y:S08]  /*1a50*/  MUFU.EX2 R67, R52 ;  /* 0x0000003400437308 */ /* 0x000e300000000800 */
[----:B------:R-:W1:Y:S08]  /*1a60*/  MUFU.EX2 R65, R61 ;  /* 0x0000003d00417308 */ /* 0x000e700000000800 */
[----:B------:R-:W4:Y:S01]  /*1a70*/  MUFU.EX2 R72, R72 ;  /* 0x0000004800487308 */ /* 0x000f220000000800 */
[----:B0-----:R-:W-:Y:S01]  /*1a80*/  F2FP.F16.F32.PACK_AB R57, R67, R66 ;  /* 0x000000424339723e */ /* 0x001fe200000000ff */
[----:B------:R-:W-:Y:S01]  /*1a90*/  FADD R67, R66, R67 ;  /* 0x0000004342437221 */ /* 0x000fe20000000000 */
[----:B--2---:R-:W-:Y:S05]  /*1aa0*/  STS.U16 [R16+UR6+0x8000], R83 ;  /* 0x0080005310007988 */ /* 0x004fea0008000406 */
[----:B------:R-:W-:Y:S01]  /*1ab0*/  MUFU.EX2 R74, R74 ;  /* 0x0000004a004a7308 */ /* 0x000fe20000000800 */
[----:B-1----:R-:W-:Y:S01]  /*1ac0*/  F2FP.F16.F32.PACK_AB R56, R65, R64 ;  /* 0x000000404138723e */ /* 0x002fe200000000ff */
[----:B------:R-:W-:Y:S01]  /*1ad0*/  FADD R65, R64, R65 ;  /* 0x0000004140417221 */ /* 0x000fe20000000000 */
[----:B---3--:R-:W-:Y:S01]  /*1ae0*/  STS.U16 [R16+UR6+0x8400], R85 ;  /* 0x0084005510007988 */ /* 0x008fe20008000406 */
[----:B------:R-:W-:Y:S01]  /*1af0*/  BAR.SYNC.DEFER_BLOCKING 0x0 ;  /* 0x0000000000007b1d */ /* 0x000fe20000010000 */
[----:B----4-:R-:W-:Y:S01]  /*1b00*/  F2FP.F16.F32.PACK_AB R58, R73, R72 ;  /* 0x00000048493a723e */ /* 0x010fe200000000ff */
[----:B------:R-:W-:-:S04]  /*1b10*/  FADD R72, R72, R65 ;  /* 0x0000004148487221 */ /* 0x000fc80000000000 */
[----:B------:R-:W0:Y:S01]  /*1b20*/  MUFU.EX2 R75, R75 ;  /* 0x0000004b004b7308 */ /* 0x000e220000000800 */
[----:B------:R-:W-:-:S07]  /*1b30*/  FADD R72, R73, R72 ;  /* 0x0000004849487221 */ /* 0x000fce0000000000 */
[----:B------:R-:W1:Y:S08]  /*1b40*/  MUFU.EX2 R71, R71 ;  /* 0x0000004700477308 */ /* 0x000e700000000800 */
[----:B------:R-:W2:Y:S01]  /*1b50*/  MUFU.EX2 R70, R70 ;  /* 0x0000004600467308 */ /* 0x000ea20000000800 */
[----:B0-----:R-:W-:Y:S01]  /*1b60*/  F2FP.F16.F32.PACK_AB R59, R75, R74 ;  /* 0x0000004a4b3b723e */ /* 0x001fe200000000ff */
[----:B------:R-:W-:Y:S01]  /*1b70*/  LDSM.16.M88.4 R52, [R11+0x8200] ;  /* 0x008200000b34783b */ /* 0x000fe20000000200 */
[----:B------:R-:W-:-:S03]  /*1b80*/  FADD R74, R74, R67 ;  /* 0x000000434a4a7221 */ /* 0x000fc60000000000 */
[----:B------:R-:W-:Y:S01]  /*1b90*/  LDSM.16.M88.4 R60, [R11+0x8000] ;  /* 0x008000000b3c783b */ /* 0x000fe20000000200 */
[----:B------:R-:W-:Y:S01]  /*1ba0*/  FADD R74, R75, R74 ;  /* 0x0000004a4b4a7221 */ /* 0x000fe20000000000 */
[C---:B-1----:R-:W-:Y:S01]  /*1bb0*/  FMUL R36, R71.reuse, R36 ;  /* 0x0000002447247220 */ /* 0x042fe20000400000 */
[C---:B------:R-:W-:Y:S01]  /*1bc0*/  FMUL R37, R71.reuse, R37 ;  /* 0x0000002547257220 */ /* 0x040fe20000400000 */
[C---:B------:R-:W-:Y:S02]  /*1bd0*/  FMUL R48, R71.reuse, R48 ;  /* 0x0000003047307220 */ /* 0x040fe40000400000 */
[----:B------:R-:W0:Y:S01]  /*1be0*/  SHFL.BFLY PT, R73, R74, 0x2, 0x1f ;  /* 0x0c401f004a497f89 */ /* 0x000e2200000e0000 */
[C---:B------:R-:W-:Y:S01]  /*1bf0*/  FMUL R49, R71.reuse, R49 ;  /* 0x0000003147317220 */ /* 0x040fe20000400000 */
[C---:B------:R-:W-:Y:S01]  /*1c00*/  FMUL R20, R71.reuse, R20 ;  /* 0x0000001447147220 */ /* 0x040fe20000400000 */
[C---:B------:R-:W-:Y:S01]  /*1c10*/  FMUL R21, R71.reuse, R21 ;  /* 0x0000001547157220 */ /* 0x040fe20000400000 */
[----:B------:R-:W-:Y:S01]  /*1c20*/  LDSM.16.M88.4 R64, [R11+0x8600] ;  /* 0x008600000b40783b */ /* 0x000fe20000000200 */
[C---:B--2---:R-:W-:Y:S01]  /*1c30*/  FMUL R38, R70.reuse, R38 ;  /* 0x0000002646267220 */ /* 0x044fe20000400000 */
[C---:B------:R-:W-:Y:S01]  /*1c40*/  FMUL R39, R70.reuse, R39 ;  /* 0x0000002746277220 */ /* 0x040fe20000400000 */
        /* <DEDUP_REMOVED lines=15> */
[----:B------:R-:W-:Y:S01]  /*1d40*/  FMUL R35, R70, R35 ;  /* 0x0000002346237220 */ /* 0x000fe20000400000 */
[C---:B------:R-:W-:Y:S01]  /*1d50*/  FMUL R40, R71.reuse, R40 ;  /* 0x0000002847287220 */ /* 0x040fe20000400000 */
[----:B0-----:R-:W-:Y:S01]  /*1d60*/  FADD R73, R74, R73 ;  /* 0x000000494a497221 */ /* 0x001fe20000000000 */
[C---:B------:R-:W-:Y:S01]  /*1d70*/  FMUL R41, R71.reuse, R41 ;  /* 0x0000002947297220 */ /* 0x040fe20000400000 */
[C---:B------:R-:W-:Y:S01]  /*1d80*/  FMUL R42, R70.reuse, R42 ;  /* 0x0000002a462a7220 */ /* 0x040fe20000400000 */
[C---:B------:R-:W-:Y:S01]  /*1d90*/  FMUL R43, R70.reuse, R43 ;  /* 0x0000002b462b7220 */ /* 0x040fe20000400000 */
[C---:B------:R-:W-:Y:S01]  /*1da0*/  FMUL R44, R71.reuse, R44 ;  /* 0x0000002c472c7220 */ /* 0x040fe20000400000 */
[----:B------:R-:W-:Y:S01]  /*1db0*/  FMUL R45, R71, R45 ;  /* 0x0000002d472d7220 */ /* 0x000fe20000400000 */
[----:B------:R-:W-:Y:S01]  /*1dc0*/  HMMA.16816.F32 R36, R56, R52, R36 ;  /* 0x000000343824723c */ /* 0x000fe20000001824 */
[----:B------:R-:W0:Y:S01]  /*1dd0*/  SHFL.BFLY PT, R53, R72, 0x2, 0x1f ;  /* 0x0c401f0048357f89 */ /* 0x000e2200000e0000 */
[C---:B------:R-:W-:Y:S01]  /*1de0*/  FMUL R46, R70.reuse, R46 ;  /* 0x0000002e462e7220 */ /* 0x040fe20000400000 */
[----:B------:R-:W-:-:S05]  /*1df0*/  FMUL R47, R70, R47 ;  /* 0x0000002f462f7220 */ /* 0x000fca0000400000 */
[C---:B------:R-:W-:Y:S08]  /*1e00*/  HMMA.16816.F32 R48, R56.reuse, R60, R48 ;  /* 0x0000003c3830723c */ /* 0x040ff00000001830 */
[C---:B------:R-:W-:Y:S01]  /*1e10*/  HMMA.16816.F32 R20, R56.reuse, R62, R20 ;  /* 0x0000003e3814723c */ /* 0x040fe20000001814 */
[----:B------:R-:W-:Y:S07]  /*1e20*/  LDSM.16.M88.4 R60, [R11+0x8400] ;  /* 0x008400000b3c783b */ /* 0x000fee0000000200 */
[----:B------:R-:W-:Y:S01]  /*1e30*/  HMMA.16816.F32 R24, R56, R54, R24 ;  /* 0x000000363818723c */ /* 0x000fe20000001818 */
[----:B0-----:R-:W-:Y:S01]  /*1e40*/  FADD R53, R72, R53 ;  /* 0x0000003548357221 */ /* 0x001fe20000000000 */
[----:B------:R-:W0:Y:S01]  /*1e50*/  SHFL.BFLY PT, R54, R73, 0x1, 0x1f ;  /* 0x0c201f0049367f89 */ /* 0x000e2200000e0000 */
[----:B------:R-:W-:-:S03]  /*1e60*/  MOV R55, UR5 ;  /* 0x0000000500377c02 */ /* 0x000fc60008000f00 */
[----:B------:R-:W1:Y:S01]  /*1e70*/  SHFL.BFLY PT, R52, R53, 0x1, 0x1f ;  /* 0x0c201f0035347f89 */ /* 0x000e6200000e0000 */
[----:B------:R-:W-:Y:S01]  /*1e80*/  ISETP.GE.U32.AND.EX P0, PT, R55, RZ, PT, P0 ;  /* 0x000000ff3700720c */ /* 0x000fe20003f06100 */
[C---:B------:R-:W-:Y:S08]  /*1e90*/  HMMA.16816.F32 R40, R56.reuse, R64, R40 ;  /* 0x000000403828723c */ /* 0x040ff00000001828 */
[----:B------:R-:W-:Y:S01]  /*1ea0*/  HMMA.16816.F32 R44, R56, R66, R44 ;  /* 0x00000042382c723c */ /* 0x000fe2000000182c */
[----:B0-----:R-:W-:Y:S01]  /*1eb0*/  FADD R73, R73, R54 ;  /* 0x0000003649497221 */ /* 0x001fe20000000000 */
[----:B-1----:R-:W-:-:S03]  /*1ec0*/  FADD R52, R53, R52 ;  /* 0x0000003435347221 */ /* 0x002fc60000000000 */
[----:B------:R-:W-:-:S03]  /*1ed0*/  FFMA R77, R70, R77, R73 ;  /* 0x0000004d464d7223 */ /* 0x000fc60000000049 */
[----:B------:R-:W-:Y:S01]  /*1ee0*/  HMMA.16816.F32 R28, R56, R60, R28 ;  /* 0x0000003c381c723c */ /* 0x000fe2000000181c */
[----:B------:R-:W-:-:S07]  /*1ef0*/  FFMA R78, R71, R78, R52 ;  /* 0x0000004e474e7223 */ /* 0x000fce0000000034 */
[----:B------:R-:W-:Y:S01]  /*1f00*/  HMMA.16816.F32 R32, R56, R62, R32 ;  /* 0x0000003e3820723c */ /* 0x000fe20000001820 */
[----:B------:R-:W-:-:S04]  /*1f10*/  NOP ;  /* 0x0000000000007918 */ /* 0x000fc80000000000 */
[----:B------:R-:W-:-:S15]  /*1f20*/  @!P0 BRA `(.L_x_1) ;  /* 0xfffffff4001c8947 */ /* 0x000fde000383ffff */
[----:B------:R-:W-:Y:S01]  /*1f30*/  IMAD.MOV.U32 R17, RZ, RZ, R69 ;  /* 0x000000ffff117224 */ /* 0x000fe200078e0045 */
[----:B------:R-:W-:-:S07]  /*1f40*/  MOV R16, R68 ;  /* 0x0000004400107202 */ /* 0x000fce0000000f00 */
.L_x_0:
[C---:B------:R-:W-:Y:S01]  /*1f50*/  FMUL R12, R77.reuse, 8388608 ;  /* 0x4b0000004d0c7820 */ /* 0x040fe20000400000 */
[C---:B------:R-:W-:Y:S01]  /*1f60*/  FSETP.GEU.AND P3, PT, R77.reuse, 1.175494350822287508e-38, PT ;  /* 0x008000004d00780b */ /* 0x040fe20003f6e000 */
[----:B------:R-:W-:Y:S01]  /*1f70*/  IMAD.SHL.U32 R8, R0, 0x4, RZ ;  /* 0x0000000400087824 */ /* 0x000fe200078e00ff */
[----:B------:R-:W-:Y:S01]  /*1f80*/  LEA R9, R6, UR6, 0x4 ;  /* 0x0000000606097c11 */ /* 0x000fe2000f8e20ff */
[----:B------:R-:W-:Y:S01]  /*1f90*/  FMUL R13, R78, 8388608 ;  /* 0x4b0000004e0d7820 */ /* 0x000fe20000400000 */
[----:B------:R-:W-:Y:S01]  /*1fa0*/  FSEL R12, R12, R77, !P3 ;  /* 0x0000004d0c0c7208 */ /* 0x000fe20005800000 */
[----:B------:R-:W-:Y:S01]  /*1fb0*/  IMAD.MOV.U32 R54, RZ, RZ, R20 ;  /* 0x000000ffff367224 */ /* 0x000fe200078e0014 */
[----:B------:R-:W-:Y:S01]  /*1fc0*/  LOP3.LUT R8, R8, 0x3c0, RZ, 0xc0, !PT ;  /* 0x000003c008087812 */ /* 0x000fe200078ec0ff */
[----:B------:R-:W-:Y:S01]  /*1fd0*/  IMAD R11, R6, -0x8, R9 ;  /* 0xfffffff8060b7824 */ /* 0x000fe200078e0209 */
[----:B------:R-:W-:Y:S01]  /*1fe0*/  IADD3 R6, PT, PT, R12, -0x3f3504f3, RZ ;  /* 0xc0cafb0d0c067810 */ /* 0x000fe20007ffe0ff */
[----:B------:R-:W-:Y:S01]  /*1ff0*/  IMAD.MOV.U32 R61, RZ, RZ, R51 ;  /* 0x000000ffff3d7224 */ /* 0x000fe200078e0033 */
[----:B------:R-:W-:Y:S01]  /*2000*/  FSETP.GEU.AND P2, PT, R78, 1.175494350822287508e-38, PT ;  /* 0x008000004e00780b */ /* 0x000fe20003f4e000 */
[----:B------:R-:W-:Y:S01]  /*2010*/  IMAD.MOV.U32 R51, RZ, RZ, R27 ;  /* 0x000000ffff337224 */ /* 0x000fe200078e001b */
[----:B------:R-:W-:Y:S01]  /*2020*/  FSETP.GT.AND P1, PT, |R77|, 8.50705917302346158658e+37, PT ;  /* 0x7e8000004d00780b */ /* 0x000fe20003f24200 */
[----:B------:R-:W-:Y:S01]  /*2030*/  IMAD.MOV.U32 R27, RZ, RZ, R35 ;  /* 0x000000ffff1b7224 */ /* 0x000fe200078e0023 */
[----:B------:R-:W-:Y:S01]  /*2040*/  MOV R52, R21 ;  /* 0x0000001500347202 */ /* 0x000fe20000000f00 */
[----:B------:R-:W-:Y:S01]  /*2050*/  IMAD.IADD R21, R8, 0x1, R11 ;  /* 0x0000000108157824 */ /* 0x000fe200078e020b */
[----:B------:R-:W-:Y:S01]  /*2060*/  LOP3.LUT R19, R6, 0xff800000, RZ, 0xc0, !PT ;  /* 0xff80000006137812 */ /* 0x000fe200078ec0ff */
[----:B------:R-:W-:Y:S01]  /*2070*/  IMAD.MOV.U32 R59, RZ, RZ, R23 ;  /* 0x000000ffff3b7224 */ /* 0x000fe200078e0017 */
[----:B------:R-:W-:Y:S01]  /*2080*/  FSEL R13, R13, R78, !P2 ;  /* 0x0000004e0d0d7208 */ /* 0x000fe20005000000 */
[----:B------:R-:W-:Y:S01]  /*2090*/  IMAD.MOV.U32 R23, RZ, RZ, R42 ;  /* 0x000000ffff177224 */ /* 0x000fe200078e002a */
[----:B------:R-:W-:Y:S01]  /*20a0*/  FSEL R6, RZ, -23, P2 ;  /* 0xc1b80000ff067808 */ /* 0x000fe20001000000 */
[----:B------:R-:W-:Y:S01]  /*20b0*/  IMAD.MOV.U32 R63, RZ, RZ, R50 ;  /* 0x000000ffff3f7224 */ /* 0x000fe200078e0032 */
[----:B------:R-:W-:Y:S01]  /*20c0*/  FSEL R8, RZ, -23, P3 ;  /* 0xc1b80000ff087808 */ /* 0x000fe20001800000 */
[----:B------:R-:W-:Y:S01]  /*20d0*/  IMAD.MOV.U32 R55, RZ, RZ, R39 ;  /* 0x000000ffff377224 */ /* 0x000fe200078e0027 */
[C---:B------:R-:W-:Y:S01]  /*20e0*/  FSETP.GEU.AND P3, PT, |R77|.reuse, 1.175494350822287508e-38, PT ;  /* 0x008000004d00780b */ /* 0x040fe20003f6e200 */
[----:B------:R-:W-:Y:S01]  /*20f0*/  @P1 FMUL R77, R77, 0.25 ;  /* 0x3e8000004d4d1820 */ /* 0x000fe20000400000 */
[C---:B------:R-:W-:Y:S01]  /*2100*/  FSETP.GT.AND P2, PT, |R78|.reuse, 8.50705917302346158658e+37, PT ;  /* 0x7e8000004e00780b */ /* 0x040fe20003f44200 */
[----:B------:R-:W-:Y:S01]  /*2110*/  IMAD.MOV.U32 R39, RZ, RZ, R31 ;  /* 0x000000ffff277224 */ /* 0x000fe200078e001f */
[----:B------:R-:W-:Y:S01]  /*2120*/  FSETP.GEU.AND P4, PT, |R78|, 1.175494350822287508e-38, PT ;  /* 0x008000004e00780b */ /* 0x000fe20003f8e200 */
[----:B------:R-:W-:Y:S01]  /*2130*/  IMAD.MOV.U32 R58, RZ, RZ, R48 ;  /* 0x000000ffff3a7224 */ /* 0x000fe200078e0030 */
[C---:B------:R-:W-:Y:S01]  /*2140*/  LOP3.LUT P0, RZ, R0.reuse, 0x100, RZ, 0xc0, !PT ;  /* 0x0000010000ff7812 */ /* 0x040fe2000780c0ff */
[----:B------:R-:W-:Y:S01]  /*2150*/  @P1 FMUL R23, R23, 0.25 ;  /* 0x3e80000017171820 */ /* 0x000fe20000400000 */
[----:B------:R-:W-:Y:S01]  /*2160*/  LOP3.LUT R18, R0, 0x1f0, RZ, 0xc0, !PT ;  /* 0x000001f000127812 */ /* 0x000fe200078ec0ff */
[----:B------:R-:W-:Y:S01]  /*2170*/  @P1 FMUL R22, R22, 0.25 ;  /* 0x3e80000016161820 */ /* 0x000fe20000400000 */
[----:B------:R-:W-:Y:S01]  /*2180*/  LOP3.LUT R10, R0, 0x8, RZ, 0xc0, !PT ;  /* 0x00000008000a7812 */ /* 0x000fe200078ec0ff */
[----:B------:R-:W-:Y:S01]  /*2190*/  VIADD R0, R13, 0xc0cafb0d ;  /* 0xc0cafb0d0d007836 */ /* 0x000fe20000000000 */
[----:B------:R-:W-:Y:S01]  /*21a0*/  I2FP.F32.S32 R11, R19 ;  /* 0x00000013000b7245 */ /* 0x000fe20000201400 */
[----:B------:R-:W-:Y:S01]  /*21b0*/  @!P3 FMUL R77, R77, 16777216 ;  /* 0x4b8000004d4db820 */ /* 0x000fe20000400000 */
[----:B------:R-:W-:Y:S01]  /*21c0*/  @P1 FMUL R63, R63, 0.25 ;  /* 0x3e8000003f3f1820 */ /* 0x000fe20000400000 */
[----:B------:R-:W-:Y:S01]  /*21d0*/  @P2 FMUL R78, R78, 0.25 ;  /* 0x3e8000004e4e2820 */ /* 0x000fe20000400000 */
[----:B------:R-:W-:Y:S01]  /*21e0*/  LOP3.LUT R20, R0, 0xff800000, RZ, 0xc0, !PT ;  /* 0xff80000000147812 */ /* 0x000fe200078ec0ff */
[----:B------:R-:W-:Y:S01]  /*21f0*/  @P1 FMUL R34, R34, 0.25 ;  /* 0x3e80000022221820 */ /* 0x000fe20000400000 */
[----:B------:R-:W-:Y:S01]  /*2200*/  LEA.HI R0, R10, R21, RZ, 0x1f ;  /* 0x000000150a007211 */ /* 0x000fe200078ff8ff */
[----:B------:R-:W-:Y:S01]  /*2210*/  FFMA.FTZ R21, R11, 1.1920928955078125e-07, R8 ;  /* 0x340000000b157823 */ /* 0x000fe20000010008 */
[----:B------:R-:W-:Y:S01]  /*2220*/  @!P4 FMUL R78, R78, 16777216 ;  /* 0x4b8000004e4ec820 */ /* 0x000fe20000400000 */
[----:B------:R-:W0:Y:S01]  /*2230*/  MUFU.RCP R8, R77 ;  /* 0x0000004d00087308 */ /* 0x000e220000001000 */
[----:B------:R-:W-:-:S02]  /*2240*/  IMAD.MOV.U32 R56, RZ, RZ, R49 ;  /* 0x000000ffff387224 */ /* 0x000fc400078e0031 */
[----:B------:R-:W-:Y:S01]  /*2250*/  @P1 FMUL R39, R39, 0.25 ;  /* 0x3e80000027271820 */ /* 0x000fe20000400000 */
[----:B------:R-:W-:Y:S02]  /*2260*/  IMAD.MOV.U32 R57, RZ, RZ, R38 ;  /* 0x000000ffff397224 */ /* 0x000fe400078e0026 */
[----:B------:R-:W-:Y:S01]  /*2270*/  @P2 FMUL R54, R54, 0.25 ;  /* 0x3e80000036362820 */ /* 0x000fe20000400000 */
[----:B------:R-:W-:Y:S02]  /*2280*/  IMAD.MOV.U32 R53, RZ, RZ, R26 ;  /* 0x000000ffff357224 */ /* 0x000fe400078e001a */
[----:B------:R-:W-:Y:S01]  /*2290*/  @P2 FMUL R58, R58, 0.25 ;  /* 0x3e8000003a3a2820 */ /* 0x000fe20000400000 */
[----:B------:R-:W-:Y:S01]  /*22a0*/  IMAD.MOV.U32 R49, RZ, RZ, R30 ;  /* 0x000000ffff317224 */ /* 0x000fe200078e001e */
[----:B------:R-:W1:Y:S01]  /*22b0*/  MUFU.RCP R35, R78 ;  /* 0x0000004e00237308 */ /* 0x000e620000001000 */
[----:B------:R-:W-:Y:S01]  /*22c0*/  @!P3 FMUL R23, R23, 16777216 ;  /* 0x4b8000001717b820 */ /* 0x000fe20000400000 */
[----:B------:R-:W-:Y:S01]  /*22d0*/  @!P3 FMUL R22, R22, 16777216 ;  /* 0x4b8000001616b820 */ /* 0x000fe20000400000 */
[----:B------:R-:W-:Y:S01]  /*22e0*/  @!P3 FMUL R63, R63, 16777216 ;  /* 0x4b8000003f3fb820 */ /* 0x000fe20000400000 */
[----:B------:R-:W-:Y:S01]  /*22f0*/  @!P3 FMUL R34, R34, 16777216 ;  /* 0x4b8000002222b820 */ /* 0x000fe20000400000 */
[----:B------:R-:W-:-:S02]  /*2300*/  IMAD.MOV.U32 R14, RZ, RZ, R32 ;  /* 0x000000ffff0e7224 */ /* 0x000fc400078e0020 */
[----:B------:R-:W-:Y:S01]  /*2310*/  @P1 FMUL R47, R47, 0.25 ;  /* 0x3e8000002f2f1820 */ /* 0x000fe20000400000 */
[----:B------:R-:W-:Y:S01]  /*2320*/  @P1 FMUL R46, R46, 0.25 ;  /* 0x3e8000002e2e1820 */ /* 0x000fe20000400000 */
[----:B------:R-:W-:Y:S01]  /*2330*/  @!P3 FMUL R39, R39, 16777216 ;  /* 0x4b8000002727b820 */ /* 0x000fe20000400000 */
[----:B------:R-:W-:Y:S02]  /*2340*/  IMAD R15, R10, 0x200, R9 ;  /* 0x000002000a0f7824 */ /* 0x000fe400078e0209 */
[----:B------:R-:W-:Y:S01]  /*2350*/  @P1 FMUL R43, R43, 0.25 ;  /* 0x3e8000002b2b1820 */ /* 0x000fe20000400000 */
        /* <DEDUP_REMOVED lines=8> */
[----:B------:R-:W-:Y:S01]  /*23e0*/  @!P4 FMUL R54, R54, 16777216 ;  /* 0x4b8000003636c820 */ /* 0x000fe20000400000 */
[----:B------:R-:W-:Y:S01]  /*23f0*/  @!P4 FMUL R58, R58, 16777216 ;  /* 0x4b8000003a3ac820 */ /* 0x000fe20000400000 */
[C---:B0-----:R-:W-:Y:S01]  /*2400*/  FMUL R32, R8.reuse, R23 ;  /* 0x0000001708207220 */ /* 0x041fe20000400000 */
[C---:B------:R-:W-:Y:S01]  /*2410*/  FMUL R10, R8.reuse, R22 ;  /* 0x00000016080a7220 */ /* 0x040fe20000400000 */
[C---:B------:R-:W-:Y:S01]  /*2420*/  FMUL R23, R8.reuse, R63 ;  /* 0x0000003f08177220 */ /* 0x040fe20000400000 */
[----:B------:R-:W-:Y:S01]  /*2430*/  I2FP.F32.S32 R9, R20 ;  /* 0x0000001400097245 */ /* 0x000fe20000201400 */
[----:B------:R-:W-:Y:S01]  /*2440*/  FMUL R26, R8, R34 ;  /* 0x00000022081a7220 */ /* 0x000fe20000400000 */
[----:B------:R-:W-:Y:S01]  /*2450*/  @!P3 FMUL R47, R47, 16777216 ;  /* 0x4b8000002f2fb820 */ /* 0x000fe20000400000 */
[----:B------:R-:W-:Y:S01]  /*2460*/  @!P3 FMUL R46, R46, 16777216 ;  /* 0x4b8000002e2eb820 */ /* 0x000fe20000400000 */
[----:B------:R-:W-:Y:S01]  /*2470*/  FMUL R34, R8, R39 ;  /* 0x0000002708227220 */ /* 0x000fe20000400000 */
[----:B------:R-:W-:-:S02]  /*2480*/  IMAD.IADD R20, R13, 0x1, -R20 ;  /* 0x000000010d147824 */ /* 0x000fc400078e0a14 */
[----:B------:R-:W-:Y:S01]  /*2490*/  @!P3 FMUL R43, R43, 16777216 ;  /* 0x4b8000002b2bb820 */ /* 0x000fe20000400000 */
        /* <DEDUP_REMOVED lines=8> */
[C---:B-1----:R-:W-:Y:S01]  /*2520*/  FMUL R22, R35.reuse, R54 ;  /* 0x0000003623167220 */ /* 0x042fe20000400000 */
[----:B------:R-:W-:Y:S01]  /*2530*/  FMUL R39, R35, R58 ;  /* 0x0000003a23277220 */ /* 0x000fe20000400000 */
[----:B------:R-:W-:Y:S01]  /*2540*/  MOV R4, R29 ;  /* 0x0000001d00047202 */ /* 0x000fe20000000f00 */
[----:B------:R-:W-:Y:S01]  /*2550*/  IMAD.IADD R19, R12, 0x1, -R19 ;  /* 0x000000010c137824 */ /* 0x000fe200078e0a13 */
[----:B------:R-:W-:Y:S01]  /*2560*/  F2FP.F16.F32.PACK_AB R10, R10, R23 ;  /* 0x000000170a0a723e */ /* 0x000fe200000000ff */
[----:B------:R-:W-:-:S02]  /*2570*/  IMAD.MOV.U32 R48, RZ, RZ, R44 ;  /* 0x000000ffff307224 */ /* 0x000fc400078e002c */
[C---:B------:R-:W-:Y:S01]  /*2580*/  FMUL R29, R8.reuse, R47 ;  /* 0x0000002f081d7220 */ /* 0x040fe20000400000 */
[----:B------:R-:W-:Y:S02]  /*2590*/  IMAD.MOV.U32 R42, RZ, RZ, R45 ;  /* 0x000000ffff2a7224 */ /* 0x000fe400078e002d */
[----:B------:R-:W-:Y:S01]  /*25a0*/  FMUL R31, R8, R46 ;  /* 0x0000002e081f7220 */ /* 0x000fe20000400000 */
[----:B------:R-:W-:Y:S02]  /*25b0*/  IMAD R18, R18, 0x8, R15 ;  /* 0x0000000812127824 */ /* 0x000fe400078e020f */
[----:B------:R-:W-:Y:S01]  /*25c0*/  FADD R20, R20, -1 ;  /* 0xbf80000014147421 */ /* 0x000fe20000000000 */
[----:B------:R-:W-:Y:S02]  /*25d0*/  IMAD.MOV.U32 R23, RZ, RZ, 0x3dc6b27f ;  /* 0x3dc6b27fff177424 */ /* 0x000fe400078e00ff */
        /* <DEDUP_REMOVED lines=9> */
[----:B------:R-:W-:Y:S01]  /*2670*/  F2FP.F16.F32.PACK_AB R8, R22, R39 ;  /* 0x000000271608723e */ /* 0x000fe200000000ff */
[----:B------:R-:W-:Y:S01]  /*2680*/  FADD R22, R19, -1 ;  /* 0xbf80000013167421 */ /* 0x000fe20000000000 */
[----:B------:R-:W-:Y:S01]  /*2690*/  FFMA.FTZ R19, R20, R23, -0.16845393180847167969 ;  /* 0xbe2c7f3014137423 */ /* 0x000fe20000010017 */
[----:B------:R-:W-:Y:S01]  /*26a0*/  BAR.SYNC.DEFER_BLOCKING 0x0 ;  /* 0x0000000000007b1d */ /* 0x000fe20000010000 */
[----:B------:R-:W-:Y:S01]  /*26b0*/  @P2 FMUL R52, R52, 0.25 ;  /* 0x3e80000034342820 */ /* 0x000fe20000400000 */
[----:B------:R-:W-:Y:S01]  /*26c0*/  @P2 FMUL R56, R56, 0.25 ;  /* 0x3e80000038382820 */ /* 0x000fe20000400000 */
[----:B------:R-:W-:Y:S01]  /*26d0*/  FFMA.FTZ R19, R20, R19, 0.1716887056827545166 ;  /* 0x3e2fcf2a14137423 */ /* 0x000fe20000010013 */
[----:B------:R-:W-:Y:S01]  /*26e0*/  MOV R50, R40 ;  /* 0x0000002800327202 */ /* 0x000fe20000000f00 */
[----:B------:R-:W-:Y:S01]  /*26f0*/  @!P4 FMUL R52, R52, 16777216 ;  /* 0x4b8000003434c820 */ /* 0x000fe20000400000 */
[----:B------:R-:W-:Y:S01]  /*2700*/  @!P4 FMUL R56, R56, 16777216 ;  /* 0x4b8000003838c820 */ /* 0x000fe20000400000 */
[C---:B------:R-:W-:Y:S01]  /*2710*/  FFMA.FTZ R19, R20.reuse, R19, -0.17900948226451873779 ;  /* 0xbe374e4314137423 */ /* 0x040fe20000010013 */
[----:B------:R-:W-:Y:S01]  /*2720*/  FFMA.FTZ R6, R9, 1.1920928955078125e-07, R6 ;  /* 0x3400000009067823 */ /* 0x000fe20000010006 */
[C---:B------:R-:W-:Y:S01]  /*2730*/  FMUL R9, R35.reuse, R52 ;  /* 0x0000003423097220 */ /* 0x040fe20000400000 */
[----:B------:R-:W-:Y:S01]  /*2740*/  FMUL R40, R35, R56 ;  /* 0x0000003823287220 */ /* 0x000fe20000400000 */
[----:B------:R-:W-:Y:S01]  /*2750*/  FFMA.FTZ R19, R20, R19, 0.20512372255325317383 ;  /* 0x3e520bf414137423 */ /* 0x000fe20000010013 */
[----:B------:R-:W-:Y:S01]  /*2760*/  F2FP.F16.F32.PACK_AB R11, R11, R38 ;  /* 0x000000260b0b723e */ /* 0x000fe200000000ff */
[----:B------:R-:W-:Y:S01]  /*2770*/  FFMA.FTZ R23, R22, R23, -0.16845393180847167969 ;  /* 0xbe2c7f3016177423 */ /* 0x000fe20000010017 */
[----:B------:R-:W-:Y:S01]  /*2780*/  @P2 FMUL R42, R42, 0.25 ;  /* 0x3e8000002a2a2820 */ /* 0x000fe20000400000 */
[----:B------:R-:W-:Y:S01]  /*2790*/  FFMA.FTZ R19, R20, R19, -0.24046532809734344482 ;  /* 0xbe763c8b14137423 */ /* 0x000fe20000010013 */
[----:B------:R-:W-:Y:S01]  /*27a0*/  F2FP.F16.F32.PACK_AB R9, R9, R40 ;  /* 0x000000280909723e */ /* 0x000fe200000000ff */
[----:B------:R-:W-:Y:S01]  /*27b0*/  FFMA.FTZ R23, R22, R23, 0.1716887056827545166 ;  /* 0x3e2fcf2a16177423 */ /* 0x000fe20000010017 */
[----:B------:R-:W-:Y:S01]  /*27c0*/  @P2 FMUL R4, R4, 0.25 ;  /* 0x3e80000004042820 */ /* 0x000fe20000400000 */
[----:B------:R-:W-:Y:S01]  /*27d0*/  FFMA.FTZ R19, R20, R19, 0.28857114911079406738 ;  /* 0x3e93bf9914137423 */ /* 0x000fe20000010013 */
[----:B------:R-:W-:Y:S01]  /*27e0*/  @!P4 FMUL R42, R42, 16777216 ;  /* 0x4b8000002a2ac820 */ /* 0x000fe20000400000 */
[----:B------:R-:W-:Y:S01]  /*27f0*/  FFMA.FTZ R23, R22, R23, -0.17900948226451873779 ;  /* 0xbe374e4316177423 */ /* 0x000fe20000010017 */
[----:B------:R-:W-:Y:S01]  /*2800*/  @!P4 FMUL R4, R4, 16777216 ;  /* 0x4b8000000404c820 */ /* 0x000fe20000400000 */
[----:B------:R-:W-:Y:S01]  /*2810*/  FFMA.FTZ R19, R20, R19, -0.36067417263984680176 ;  /* 0xbeb8aa4914137423 */ /* 0x000fe20000010013 */
[----:B------:R-:W-:Y:S01]  /*2820*/  STSM.16.M88.4 [R18], R8 ;  /* 0x0000000812007844 */ /* 0x000fe20000000200 */
[----:B------:R-:W-:Y:S01]  /*2830*/  FFMA.FTZ R23, R22, R23, 0.20512372255325317383 ;  /* 0x3e520bf416177423 */ /* 0x000fe20000010017 */
[C---:B------:R-:W-:Y:S01]  /*2840*/  FMUL R38, R35.reuse, R42 ;  /* 0x0000002a23267220 */ /* 0x040fe20000400000 */
[----:B------:R-:W-:Y:S01]  /*2850*/  FFMA.FTZ R19, R20, R19, 0.48089820146560668945 ;  /* 0x3ef6384a14137423 */ /* 0x000fe20000010013 */
[----:B------:R-:W-:Y:S01]  /*2860*/  FMUL R42, R35, R4 ;  /* 0x00000004232a7220 */ /* 0x000fe20000400000 */
[----:B------:R-:W-:Y:S01]  /*2870*/  FFMA.FTZ R23, R22, R23, -0.24046532809734344482 ;  /* 0xbe763c8b16177423 */ /* 0x000fe20000010017 */
[----:B------:R-:W-:Y:S01]  /*2880*/  @P2 FMUL R48, R48, 0.25 ;  /* 0x3e80000030302820 */ /* 0x000fe20000400000 */
[----:B------:R-:W-:Y:S01]  /*2890*/  FFMA.FTZ R19, R20, R19, -0.72134751081466674805 ;  /* 0xbf38aa3b14137423 */ /* 0x000fe20000010013 */
[----:B------:R-:W-:Y:S01]  /*28a0*/  @P2 FMUL R41, R41, 0.25 ;  /* 0x3e80000029292820 */ /* 0x000fe20000400000 */
[----:B------:R-:W-:Y:S01]  /*28b0*/  FFMA.FTZ R23, R22, R23, 0.28857114911079406738 ;  /* 0x3e93bf9916177423 */ /* 0x000fe20000010017 */
[----:B------:R-:W-:Y:S01]  /*28c0*/  @P2 FMUL R50, R50, 0.25 ;  /* 0x3e80000032322820 */ /* 0x000fe20000400000 */
[----:B------:R-:W-:Y:S01]  /*28d0*/  FMUL R19, R20, R19 ;  /* 0x0000001314137220 */ /* 0x000fe20000400000 */
[----:B------:R-:W-:Y:S01]  /*28e0*/  @P2 FMUL R33, R33, 0.25 ;  /* 0x3e80000021212820 */ /* 0x000fe20000400000 */
[----:B------:R-:W-:Y:S01]  /*28f0*/  FFMA.FTZ R23, R22, R23, -0.36067417263984680176 ;  /* 0xbeb8aa4916177423 */ /* 0x000fe20000010017 */
[----:B------:R-:W-:Y:S01]  /*2900*/  @P2 FMUL R14, R14, 0.25 ;  /* 0x3e8000000e0e2820 */ /* 0x000fe20000400000 */
[----:B------:R-:W-:Y:S01]  /*2910*/  FMUL R19, R20, R19 ;  /* 0x0000001314137220 */ /* 0x000fe20000400000 */
[----:B------:R-:W-:Y:S01]  /*2920*/  @P2 FMUL R28, R28, 0.25 ;  /* 0x3e8000001c1c2820 */ /* 0x000fe20000400000 */
[----:B------:R-:W-:Y:S01]  /*2930*/  FFMA.FTZ R23, R22, R23, 0.48089820146560668945 ;  /* 0x3ef6384a16177423 */ /* 0x000fe20000010017 */
[----:B------:R-:W-:Y:S01]  /*2940*/  @P2 FMUL R25, R25, 0.25 ;  /* 0x3e80000019192820 */ /* 0x000fe20000400000 */
[----:B------:R-:W-:Y:S01]  /*2950*/  FFMA.FTZ R19, R20, 1.4426950216293334961, R19 ;  /* 0x3fb8aa3b14137823 */ /* 0x000fe20000010013 */
[----:B------:R-:W-:Y:S01]  /*2960*/  @P2 FMUL R24, R24, 0.25 ;  /* 0x3e80000018182820 */ /* 0x000fe20000400000 */
[----:B------:R-:W-:Y:S01]  /*2970*/  @P2 FMUL R37, R37, 0.25 ;  /* 0x3e80000025252820 */ /* 0x000fe20000400000 */
[----:B------:R-:W-:Y:S01]  /*2980*/  @P2 FMUL R36, R36, 0.25 ;  /* 0x3e80000024242820 */ /* 0x000fe20000400000 */
[----:B------:R-:W-:Y:S01]  /*2990*/  FADD R4, R6, R19 ;  /* 0x0000001306047221 */ /* 0x000fe20000000000 */
[----:B------:R-:W-:Y:S01]  /*29a0*/  LEA R19, R5, UR6, 0x4 ;  /* 0x0000000605137c11 */ /* 0x000fe2000f8e20ff */
[----:B------:R-:W-:Y:S01]  /*29b0*/  BAR.SYNC.DEFER_BLOCKING 0x0 ;  /* 0x0000000000007b1d */ /* 0x000fe20000010000 */
[----:B------:R-:W-:Y:S01]  /*29c0*/  ISETP.GE.U32.AND P2, PT, R13, 0x7f800000, PT ;  /* 0x7f8000000d00780c */ /* 0x000fe20003f46070 */
[----:B------:R-:W-:Y:S01]  /*29d0*/  FFMA.FTZ R23, R22, R23, -0.72134751081466674805 ;  /* 0xbf38aa3b16177423 */ /* 0x000fe20000010017 */
[----:B------:R-:W-:Y:S01]  /*29e0*/  @!P4 FMUL R48, R48, 16777216 ;  /* 0x4b8000003030c820 */ /* 0x000fe20000400000 */
[----:B------:R-:W-:Y:S01]  /*29f0*/  @!P4 FMUL R41, R41, 16777216 ;  /* 0x4b8000002929c820 */ /* 0x000fe20000400000 */
[----:B------:R-:W-:Y:S01]  /*2a00*/  @!P4 FMUL R50, R50, 16777216 ;  /* 0x4b8000003232c820 */ /* 0x000fe20000400000 */
[----:B------:R-:W-:Y:S01]  /*2a10*/  FMUL R23, R22, R23 ;  /* 0x0000001716177220 */ /* 0x000fe20000400000 */
[----:B------:R-:W-:Y:S01]  /*2a20*/  @!P4 FMUL R33, R33, 16777216 ;  /* 0x4b8000002121c820 */ /* 0x000fe20000400000 */
[----:B------:R-:W-:Y:S01]  /*2a30*/  @!P4 FMUL R14, R14, 16777216 ;  /* 0x4b8000000e0ec820 */ /* 0x000fe20000400000 */
[----:B------:R-:W-:Y:S01]  /*2a40*/  @!P4 FMUL R28, R28, 16777216 ;  /* 0x4b8000001c1cc820 */ /* 0x000fe20000400000 */
[----:B------:R-:W-:Y:S01]  /*2a50*/  @!P4 FMUL R25, R25, 16777216 ;  /* 0x4b8000001919c820 */ /* 0x000fe20000400000 */
[----:B------:R-:W-:Y:S01]  /*2a60*/  @!P4 FMUL R24, R24, 16777216 ;  /* 0x4b8000001818c820 */ /* 0x000fe20000400000 */
[----:B------:R-:W-:Y:S01]  /*2a70*/  @!P4 FMUL R37, R37, 16777216 ;  /* 0x4b8000002525c820 */ /* 0x000fe20000400000 */
[----:B------:R-:W-:Y:S01]  /*2a80*/  @!P4 FMUL R36, R36, 16777216 ;  /* 0x4b8000002424c820 */ /* 0x000fe20000400000 */
        /* <DEDUP_REMOVED lines=10> */
[----:B------:R-:W0:Y:S01]  /*2b30*/  LDS.128 R8, [R19] ;  /* 0x0000000013087984 */ /* 0x000e220000000c00 */
[----:B------:R-:W-:Y:S01]  /*2b40*/  @P2 MOV R20, 0x7f800000 ;  /* 0x7f80000000142802 */ /* 0x000fe20000000f00 */
[----:B------:R-:W-:Y:S01]  /*2b50*/  FMUL R35, R35, R36 ;  /* 0x0000002423237220 */ /* 0x000fe20000400000 */
[----:B------:R-:W-:Y:S01]  /*2b60*/  FFMA.FTZ R22, R22, 1.4426950216293334961, R23 ;  /* 0x3fb8aa3b16167823 */ /* 0x000fe20000010017 */
[----:B------:R-:W-:Y:S01]  /*2b70*/  F2FP.F16.F32.PACK_AB R23, R44, R47 ;  /* 0x0000002f2c17723e */ /* 0x000fe200000000ff */
[----:B------:R-:W1:Y:S01]  /*2b80*/  LDCU.64 UR4, c[0x0][0x3e0] ;  /* 0x00007c00ff0477ac */ /* 0x000e620008000a00 */
[----:B------:R-:W-:Y:S01]  /*2b90*/  @P2 FFMA.FTZ R4, R13, R20, +INF ;  /* 0x7f8000000d042423 */ /* 0x000fe20000010014 */
[----:B------:R-:W-:Y:S01]  /*2ba0*/  FADD R6, R21, R22 ;  /* 0x0000001615067221 */ /* 0x000fe20000000000 */
[----:B------:R-:W-:Y:S01]  /*2bb0*/  F2FP.F16.F32.PACK_AB R20, R24, R35 ;  /* 0x000000231814723e */ /* 0x000fe200000000ff */
[----:B------:R-:W2:Y:S01]  /*2bc0*/  LDC.64 R36, c[0x0][0x398] ;  /* 0x0000e600ff247b82 */ /* 0x000ea20000000a00 */
[----:B------:R-:W-:-:S02]  /*2bd0*/  F2FP.F16.F32.PACK_AB R21, R25, R48 ;  /* 0x000000301915723e */ /* 0x000fc400000000ff */
[----:B------:R-:W-:-:S05]  /*2be0*/  F2FP.F16.F32.PACK_AB R22, R45, R46 ;  /* 0x0000002e2d16723e */ /* 0x000fca00000000ff */
[----:B------:R-:W-:Y:S01]  /*2bf0*/  BAR.SYNC.DEFER_BLOCKING 0x0 ;  /* 0x0000000000007b1d */ /* 0x000fe20000010000 */
[----:B------:R-:W-:Y:S02]  /*2c00*/  ISETP.GE.U32.AND P3, PT, R12, 0x7f800000, PT ;  /* 0x7f8000000c00780c */ /* 0x000fe40003f66070 */
[----:B------:R-:W-:Y:S02]  /*2c10*/  FSETP.NEU.AND P1, PT, R13, RZ, PT ;  /* 0x000000ff0d00720b */ /* 0x000fe40003f2d000 */
[----:B------:R-:W-:-:S03]  /*2c20*/  F2FP.F16.F32.PACK_AB R27, R27, R34 ;  /* 0x000000221b1b723e */ /* 0x000fc600000000ff */
[----:B------:R-:W3:Y:S01]  /*2c30*/  LDC R28, c[0x0][0x3e8] ;  /* 0x0000fa00ff1c7b82 */ /* 0x000ee20000000800 */
[----:B------:R-:W-:Y:S02]  /*2c40*/  FSETP.NEU.AND P2, PT, R12, RZ, PT ;  /* 0x000000ff0c00720b */ /* 0x000fe40003f4d000 */
[----:B------:R-:W-:Y:S01]  /*2c50*/  F2FP.F16.F32.PACK_AB R24, R14, R43 ;  /* 0x0000002b0e18723e */ /* 0x000fe200000000ff */
[----:B-1----:R-:W-:Y:S01]  /*2c60*/  IMAD R13, R2, UR5, RZ ;  /* 0x00000005020d7c24 */ /* 0x002fe2000f8e02ff */
[----:B------:R-:W-:Y:S01]  /*2c70*/  F2FP.F16.F32.PACK_AB R26, R26, R15 ;  /* 0x0000000f1a1a723e */ /* 0x000fe200000000ff */
[----:B------:R-:W-:Y:S01]  /*2c80*/  UIMAD UR4, UR7, UR4, URZ ;  /* 0x00000004070472a4 */ /* 0x000fe2000f8e02ff */
[----:B------:R-:W-:Y:S01]  /*2c90*/  F2FP.F16.F32.PACK_AB R40, R39, R40 ;  /* 0x000000282728723e */ /* 0x000fe200000000ff */
[----:B------:R-:W-:Y:S01]  /*2ca0*/  @P3 IMAD.MOV.U32 R25, RZ, RZ, 0x7f800000 ;  /* 0x7f800000ff193424 */ /* 0x000fe200078e00ff */
[----:B------:R-:W-:Y:S01]  /*2cb0*/  F2FP.F16.F32.PACK_AB R41, R38, R41 ;  /* 0x000000292629723e */ /* 0x000fe200000000ff */
[C---:B------:R-:W-:Y:S01]  /*2cc0*/  IMAD.SHL.U32 R5, R13.reuse, 0x2, RZ ;  /* 0x000000020d057824 */ /* 0x040fe200078e00ff */
[----:B------:R-:W-:Y:S01]  /*2cd0*/  USHF.L.U32 UR5, UR4, 0x1, URZ ;  /* 0x0000000104057899 */ /* 0x000fe200080006ff */
[----:B------:R-:W-:Y:S01]  /*2ce0*/  @P3 FFMA.FTZ R6, R12, R25, +INF ;  /* 0x7f8000000c063423 */ /* 0x000fe20000010019 */
[----:B------:R-:W-:Y:S01]  /*2cf0*/  IMAD.HI R34, R13, 0x2, RZ ;  /* 0x000000020d227827 */ /* 0x000fe200078e02ff */
[----:B------:R-:W-:-:S02]  /*2d00*/  F2FP.F16.F32.PACK_AB R25, R33, R42 ;  /* 0x0000002a2119723e */ /* 0x000fc400000000ff */
[----:B------:R-:W-:Y:S01]  /*2d10*/  F2FP.F16.F32.PACK_AB R42, R31, R32 ;  /* 0x000000201f2a723e */ /* 0x000fe200000000ff */
[----:B------:R3:W-:Y:S01]  /*2d20*/  STSM.16.M88.4 [R18], R20 ;  /* 0x0000001412007844 */ /* 0x0007e20000000200 */
[----:B------:R-:W-:Y:S01]  /*2d30*/  BAR.SYNC.DEFER_BLOCKING 0x0 ;  /* 0x0000000000007b1d */ /* 0x000fe20000010000 */
[----:B--2---:R-:W-:Y:S01]  /*2d40*/  IADD3 R5, P3, P4, R5, UR5, R36 ;  /* 0x0000000505057c10 */ /* 0x004fe2000fc7e024 */
[----:B------:R-:W-:Y:S01]  /*2d50*/  UIMAD.WIDE UR4, UR4, 0x2, URZ ;  /* 0x00000002040478a5 */ /* 0x000fe2000f8e02ff */
[----:B------:R-:W-:Y:S02]  /*2d60*/  F2FP.F16.F32.PACK_AB R43, R29, R30 ;  /* 0x0000001e1d2b723e */ /* 0x000fe400000000ff */
[----:B0-----:R-:W-:Y:S02]  /*2d70*/  PRMT R29, R10, 0x7632, R29 ;  /* 0x000076320a1d7816 */ /* 0x001fe4000000001d */
[----:B------:R-:W-:Y:S02]  /*2d80*/  PRMT R35, R11, 0x7632, R35 ;  /* 0x000076320b237816 */ /* 0x000fe40000000023 */
[----:B------:R-:W-:-:S02]  /*2d90*/  FSEL R4, R4, -INF , P1 ;  /* 0xff80000004047808 */ /* 0x000fc40000800000 */
[----:B------:R-:W-:Y:S01]  /*2da0*/  LOP3.LUT R7, R7, 0x3f8, RZ, 0xc0, !PT ;  /* 0x000003f807077812 */ /* 0x000fe200078ec0ff */
[----:B---3--:R-:W-:Y:S01]  /*2db0*/  IMAD R20, R3, R28, RZ ;  /* 0x0000001c03147224 */ /* 0x008fe200078e02ff */
[----:B------:R-:W-:Y:S01]  /*2dc0*/  IADD3.X R3, PT, PT, R34, UR5, R37, P3, P4 ;  /* 0x0000000522037c10 */ /* 0x000fe20009fe8425 */
[----:B------:R-:W0:Y:S01]  /*2dd0*/  LDCU UR4, c[0x0][0x3ec] ;  /* 0x00007d80ff0477ac */ /* 0x000e220008000800 */
[----:B------:R-:W-:Y:S01]  /*2de0*/  FFMA R4, R4, 0.69314718246459960938, R17 ;  /* 0x3f31721804047823 */ /* 0x000fe20000000011 */
[----:B------:R-:W-:Y:S01]  /*2df0*/  IMAD R34, R28, 0x2, R20 ;  /* 0x000000021c227824 */ /* 0x000fe200078e0214 */
[----:B------:R-:W-:-:S03]  /*2e00*/  LEA R32, P3, R20, R5, 0x1 ;  /* 0x0000000514207211 */ /* 0x000fc600078608ff */
[----:B------:R-:W-:Y:S01]  /*2e10*/  IMAD R30, R28, 0x2, R34 ;  /* 0x000000021c1e7824 */ /* 0x000fe200078e0222 */
[----:B------:R-:W-:Y:S01]  /*2e20*/  LEA.HI.X.SX32 R33, R20, R3, 0x1, P3 ;  /* 0x0000000314217211 */ /* 0x000fe200018f0eff */
[----:B------:R-:W1:Y:S01]  /*2e30*/  LDS.128 R12, [R19] ;  /* 0x00000000130c7984 */ /* 0x000e620000000c00 */
[----:B------:R-:W-:Y:S01]  /*2e40*/  BAR.SYNC.DEFER_BLOCKING 0x0 ;  /* 0x0000000000007b1d */ /* 0x000fe20000010000 */
[----:B0-----:R-:W-:-:S04]  /*2e50*/  UIMAD UR4, UR7, UR4, URZ ;  /* 0x00000004070472a4 */ /* 0x001fc8000f8e02ff */
[----:B------:R-:W-:Y:S02]  /*2e60*/  USHF.L.U32 UR7, UR4, 0x2, URZ ;  /* 0x0000000204077899 */ /* 0x000fe400080006ff */
[----:B------:R-:W-:Y:S01]  /*2e70*/  UIMAD.WIDE UR4, UR4, 0x4, URZ ;  /* 0x00000004040478a5 */ /* 0x000fe2000f8e02ff */
[----:B------:R0:W-:Y:S01]  /*2e80*/  STSM.16.M88.4 [R18], R24 ;  /* 0x0000001812007844 */ /* 0x0001e20000000200 */
[----:B------:R-:W-:Y:S01]  /*2e90*/  BAR.SYNC.DEFER_BLOCKING 0x0 ;  /* 0x0000000000007b1d */ /* 0x000fe20000010000 */
[----:B-1----:R-:W-:Y:S02]  /*2ea0*/  PRMT R57, R13, 0x7632, R57 ;  /* 0x000076320d397816 */ /* 0x002fe40000000039 */
[----:B------:R-:W-:Y:S02]  /*2eb0*/  PRMT R59, R14, 0x7632, R59 ;  /* 0x000076320e3b7816 */ /* 0x000fe4000000003b */
[-C--:B0-----:R-:W-:Y:S02]  /*2ec0*/  LEA R24, P4, R34, R5.reuse, 0x1 ;  /* 0x0000000522187211 */ /* 0x081fe400078808ff */
[----:B------:R-:W-:-:S02]  /*2ed0*/  LEA R26, P3, R30, R5, 0x1 ;  /* 0x000000051e1a7211 */ /* 0x000fc400078608ff */
[-C--:B------:R-:W-:Y:S01]  /*2ee0*/  LEA.HI.X.SX32 R25, R34, R3.reuse, 0x1, P4 ;  /* 0x0000000322197211 */ /* 0x080fe200020f0eff */
[----:B------:R-:W-:Y:S01]  /*2ef0*/  IMAD R34, R28, 0x2, R30 ;  /* 0x000000021c227824 */ /* 0x000fe200078e021e */
[----:B------:R-:W-:Y:S02]  /*2f00*/  LEA.HI.X.SX32 R27, R30, R3, 0x1, P3 ;  /* 0x000000031e1b7211 */ /* 0x000fe400018f0eff */
[----:B------:R-:W-:Y:S02]  /*2f10*/  PRMT R61, R15, 0x7632, R61 ;  /* 0x000076320f3d7816 */ /* 0x000fe4000000003d */
[----:B------:R-:W-:Y:S01]  /*2f20*/  LEA R36, R28, R34, 0x1 ;  /* 0x000000221c247211 */ /* 0x000fe200078e08ff */
[----:B------:R-:W0:Y:S01]  /*2f30*/  LDS.128 R20, [R19] ;  /* 0x0000000013147984 */ /* 0x000e220000000c00 */
[----:B------:R-:W-:Y:S01]  /*2f40*/  BAR.SYNC.DEFER_BLOCKING 0x0 ;  /* 0x0000000000007b1d */ /* 0x000fe20000010000 */
[----:B------:R-:W-:-:S04]  /*2f50*/  LEA R30, P3, R34, R5, 0x1 ;  /* 0x00000005221e7211 */ /* 0x000fc800078608ff */
[----:B------:R-:W-:Y:S01]  /*2f60*/  LEA.HI.X.SX32 R31, R34, R3, 0x1, P3 ;  /* 0x00000003221f7211 */ /* 0x000fe200018f0eff */
[----:B------:R1:W-:Y:S02]  /*2f70*/  STSM.16.M88.4 [R18], R40 ;  /* 0x0000002812007844 */ /* 0x0003e40000000200 */
[----:B------:R-:W-:Y:S01]  /*2f80*/  BAR.SYNC.DEFER_BLOCKING 0x0 ;  /* 0x0000000000007b1d */ /* 0x000fe20000010000 */
[----:B-1----:R-:W-:-:S04]  /*2f90*/  IMAD R18, R28, 0x2, R36 ;  /* 0x000000021c127824 */ /* 0x002fc800078e0224 */
[----:B------:R-:W-:-:S04]  /*2fa0*/  IMAD R34, R28, 0x2, R18 ;  /* 0x000000021c227824 */ /* 0x000fc800078e0212 */
[----:B------:R-:W-:Y:S01]  /*2fb0*/  IMAD R38, R28, 0x2, R34 ;  /* 0x000000021c267824 */ /* 0x000fe200078e0222 */
[----:B------:R1:W-:Y:S04]  /*2fc0*/  STG.E.U16 desc[UR8][R32.64], R8 ;  /* 0x0000000820007986 */ /* 0x0003e8000c101508 */
[----:B------:R2:W-:Y:S04]  /*2fd0*/  STG.E.U16 desc[UR8][R24.64], R9 ;  /* 0x0000000918007986 */ /* 0x0005e8000c101508 */
[----:B------:R3:W-:Y:S01]  /*2fe0*/  STG.E.U16 desc[UR8][R26.64], R10 ;  /* 0x0000000a1a007986 */ /* 0x0007e2000c101508 */
[----:B-1----:R-:W-:-:S03]  /*2ff0*/  LEA R32, P3, R36, R5, 0x1 ;  /* 0x0000000524207211 */ /* 0x002fc600078608ff */
[----:B------:R-:W-:Y:S01]  /*3000*/  STG.E.U16 desc[UR8][R30.64], R11 ;  /* 0x0000000b1e007986 */ /* 0x000fe2000c101508 */
[----:B------:R-:W-:Y:S01]  /*3010*/  LEA.HI.X.SX32 R33, R36, R3, 0x1, P3 ;  /* 0x0000000324217211 */ /* 0x000fe200018f0eff */
[----:B------:R-:W-:Y:S01]  /*3020*/  IMAD R36, R28, 0x2, R38 ;  /* 0x000000021c247824 */ /* 0x000fe200078e0226 */
[----:B--2---:R-:W-:Y:S02]  /*3030*/  PRMT R25, R8, 0x7632, R25 ;  /* 0x0000763208197816 */ /* 0x004fe40000000019 */
[-C--:B------:R-:W-:Y:S02]  /*3040*/  LEA R8, P3, R18, R5.reuse, 0x1 ;  /* 0x0000000512087211 */ /* 0x080fe400078608ff */
[----:B------:R-:W-:Y:S01]  /*3050*/  LEA R40, R28, R36, 0x1 ;  /* 0x000000241c287211 */ /* 0x000fe200078e08ff */
[----:B------:R1:W-:Y:S01]  /*3060*/  STG.E.U16 desc[UR8][R32.64], R25 ;  /* 0x0000001920007986 */ /* 0x0003e2000c101508 */
[----:B---3--:R-:W-:Y:S02]  /*3070*/  PRMT R27, R9, 0x7632, R27 ;  /* 0x00007632091b7816 */ /* 0x008fe4000000001b */
[----:B------:R-:W-:-:S02]  /*3080*/  LEA R24, P4, R34, R5, 0x1 ;  /* 0x0000000522187211 */ /* 0x000fc400078808ff */
[----:B------:R-:W-:Y:S01]  /*3090*/  LEA.HI.X.SX32 R9, R18, R3, 0x1, P3 ;  /* 0x0000000312097211 */ /* 0x000fe200018f0eff */
[----:B------:R-:W-:Y:S01]  /*30a0*/  IMAD R18, R28, 0x2, R40 ;  /* 0x000000021c127824 */ /* 0x000fe200078e0228 */
[----:B------:R-:W-:-:S03]  /*30b0*/  LEA R26, P3, R38, R5, 0x1 ;  /* 0x00000005261a7211 */ /* 0x000fc600078608ff */
[----:B------:R2:W-:Y:S01]  /*30c0*/  STG.E.U16 desc[UR8][R8.64], R27 ;  /* 0x0000001b08007986 */ /* 0x0005e2000c101508 */
[----:B-1----:R-:W-:Y:S01]  /*30d0*/  LEA.HI.X.SX32 R25, R34, R3, 0x1, P4 ;  /* 0x0000000322197211 */ /* 0x002fe200020f0eff */
[----:B------:R-:W-:Y:S01]  /*30e0*/  IMAD R34, R28, 0x2, R18 ;  /* 0x000000021c227824 */ /* 0x000fe200078e0212 */
[----:B------:R-:W-:-:S03]  /*30f0*/  LEA R30, P4, R40, R5, 0x1 ;  /* 0x00000005281e7211 */ /* 0x000fc600078808ff */
[----:B------:R1:W-:Y:S01]  /*3100*/  STG.E.U16 desc[UR8][R24.64], R29 ;  /* 0x0000001d18007986 */ /* 0x0003e2000c101508 */
[-C--:B------:R-:W-:Y:S02]  /*3110*/  LEA.HI.X.SX32 R31, R40, R3.reuse, 0x1, P4 ;  /* 0x00000003281f7211 */ /* 0x080fe400020f0eff */
[----:B--2---:R-:W-:Y:S01]  /*3120*/  LEA.HI.X.SX32 R27, R38, R3, 0x1, P3 ;  /* 0x00000003261b7211 */ /* 0x004fe200018f0eff */
[----:B------:R-:W-:Y:S01]  /*3130*/  IMAD R38, R28, 0x2, R34 ;  /* 0x000000021c267824 */ /* 0x000fe200078e0222 */
[----:B------:R-:W-:-:S03]  /*3140*/  LEA R10, P3, R36, R5, 0x1 ;  /* 0x00000005240a7211 */ /* 0x000fc600078608ff */
[----:B------:R-:W-:Y:S01]  /*3150*/  IMAD R32, R28, 0x2, R38 ;  /* 0x000000021c207824 */ /* 0x000fe200078e0226 */
[----:B------:R-:W-:Y:S01]  /*3160*/  LEA.HI.X.SX32 R11, R36, R3, 0x1, P3 ;  /* 0x00000003240b7211 */ /* 0x000fe200018f0eff */
[----:B------:R-:W-:Y:S01]  /*3170*/  STG.E.U16 desc[UR8][R26.64], R35 ;  /* 0x000000231a007986 */ /* 0x000fe2000c101508 */
[----:B------:R-:W-:Y:S02]  /*3180*/  LEA R8, P3, R18, R5, 0x1 ;  /* 0x0000000512087211 */ /* 0x000fe400078608ff */
[----:B------:R-:W-:Y:S01]  /*3190*/  LEA R36, R28, R32, 0x1 ;  /* 0x000000201c247211 */ /* 0x000fe200078e08ff */
[----:B------:R2:W-:Y:S01]  /*31a0*/  STG.E.U16 desc[UR8][R10.64], R12 ;  /* 0x0000000c0a007986 */ /* 0x0005e2000c101508 */
[----:B------:R-:W-:Y:S02]  /*31b0*/  LEA.HI.X.SX32 R9, R18, R3, 0x1, P3 ;  /* 0x0000000312097211 */ /* 0x000fe400018f0eff */
[----:B-1----:R-:W-:Y:S01]  /*31c0*/  LEA R24, P3, R34, R5, 0x1 ;  /* 0x0000000522187211 */ /* 0x002fe200078608ff */
[----:B------:R-:W-:Y:S01]  /*31d0*/  IMAD R40, R28, 0x2, R36 ;  /* 0x000000021c287824 */ /* 0x000fe200078e0224 */
[----:B------:R1:W-:Y:S02]  /*31e0*/  STG.E.U16 desc[UR8][R30.64], R13 ;  /* 0x0000000d1e007986 */ /* 0x0003e4000c101508 */
[----:B------:R-:W-:Y:S01]  /*31f0*/  LEA.HI.X.SX32 R25, R34, R3, 0x1, P3 ;  /* 0x0000000322197211 */ /* 0x000fe200018f0eff */
[C---:B------:R-:W-:Y:S01]  /*3200*/  IMAD R18, R28.reuse, 0x2, R40 ;  /* 0x000000021c127824 */ /* 0x040fe200078e0228 */
[----:B------:R3:W-:Y:S03]  /*3210*/  STG.E.U16 desc[UR8][R8.64], R14 ;  /* 0x0000000e08007986 */ /* 0x0007e6000c101508 */
[----:B------:R-:W-:Y:S01]  /*3220*/  IMAD R42, R28, 0x2, R18 ;  /* 0x000000021c2a7824 */ /* 0x000fe200078e0212 */
[----:B--2---:R-:W-:Y:S01]  /*3230*/  LEA R10, P3, R38, R5, 0x1 ;  /* 0x00000005260a7211 */ /* 0x004fe200078608ff */
[----:B------:R2:W-:Y:S02]  /*3240*/  STG.E.U16 desc[UR8][R24.64], R15 ;  /* 0x0000000f18007986 */ /* 0x0005e4000c101508 */
[----:B------:R-:W-:Y:S01]  /*3250*/  IMAD R44, R28, 0x2, R42 ;  /* 0x000000021c2c7824 */ /* 0x000fe200078e022a */
[----:B------:R-:W-:-:S02]  /*3260*/  LEA.HI.X.SX32 R11, R38, R3, 0x1, P3 ;  /* 0x00000003260b7211 */ /* 0x000fc400018f0eff */
[-C--:B-1----:R-:W-:Y:S02]  /*3270*/  LEA R30, P4, R40, R5.reuse, 0x1 ;  /* 0x00000005281e7211 */ /* 0x082fe400078808ff */
[----:B------:R-:W-:Y:S02]  /*3280*/  LEA R46, R28, R44, 0x1 ;  /* 0x0000002c1c2e7211 */ /* 0x000fe400078e08ff */
[----:B---3--:R-:W-:Y:S02]  /*3290*/  PRMT R9, R12, 0x7632, R9 ;  /* 0x000076320c097816 */ /* 0x008fe40000000009 */
[----:B------:R-:W-:Y:S01]  /*32a0*/  LEA R12, P3, R32, R5, 0x1 ;  /* 0x00000005200c7211 */ /* 0x000fe200078608ff */
[----:B------:R-:W-:Y:S01]  /*32b0*/  IMAD R48, R28, 0x2, R46 ;  /* 0x000000021c307824 */ /* 0x000fe200078e022e */
[-C--:B------:R-:W-:Y:S01]  /*32c0*/  LEA.HI.X.SX32 R31, R40, R3.reuse, 0x1, P4 ;  /* 0x00000003281f7211 */ /* 0x080fe200020f0eff */
[----:B------:R-:W-:Y:S01]  /*32d0*/  STG.E.U16 desc[UR8][R10.64], R9 ;  /* 0x000000090a007986 */ /* 0x000fe2000c101508 */
[----:B------:R-:W-:Y:S01]  /*32e0*/  LEA.HI.X.SX32 R13, R32, R3, 0x1, P3 ;  /* 0x00000003200d7211 */ /* 0x000fe200018f0eff */
[----:B------:R-:W-:Y:S01]  /*32f0*/  IMAD R50, R28, 0x2, R48 ;  /* 0x000000021c327824 */ /* 0x000fe200078e0230 */
[-C--:B------:R-:W-:Y:S01]  /*3300*/  LEA R32, P5, R18, R5.reuse, 0x1 ;  /* 0x0000000512207211 */ /* 0x080fe200078a08ff */
[----:B------:R-:W1:Y:S01]  /*3310*/  LDS.128 R8, [R19] ;  /* 0x0000000013087984 */ /* 0x000e620000000c00 */
[----:B--2---:R-:W-:Y:S01]  /*3320*/  LEA R24, P4, R44, R5, 0x1 ;  /* 0x000000052c187211 */ /* 0x004fe200078808ff */
[----:B------:R-:W-:Y:S01]  /*3330*/  IMAD R52, R28, 0x2, R50 ;  /* 0x000000021c347824 */ /* 0x000fe200078e0232 */
[----:B------:R-:W-:Y:S01]  /*3340*/  LEA.HI.X.SX32 R33, R18, R3, 0x1, P5 ;  /* 0x0000000312217211 */ /* 0x000fe200028f0eff */
[----:B------:R2:W-:Y:S01]  /*3350*/  STG.E.U16 desc[UR8][R12.64], R57 ;  /* 0x000000390c007986 */ /* 0x0005e2000c101508 */
[----:B------:R-:W-:Y:S01]  /*3360*/  LEA R26, P3, R36, R5, 0x1 ;  /* 0x00000005241a7211 */ /* 0x000fe200078608ff */
[----:B------:R-:W-:Y:S01]  /*3370*/  IMAD R54, R28, 0x2, R52 ;  /* 0x000000021c367824 */ /* 0x000fe200078e0234 */
[----:B------:R-:W-:-:S02]  /*3380*/  LEA.HI.X.SX32 R25, R44, R3, 0x1, P4 ;  /* 0x000000032c197211 */ /* 0x000fc400020f0eff */
[----:B------:R-:W-:Y:S02]  /*3390*/  LEA R38, P4, R50, R5, 0x1 ;  /* 0x0000000532267211 */ /* 0x000fe400078808ff */
[----:B------:R-:W-:Y:S02]  /*33a0*/  LEA R18, R28, R54, 0x1 ;  /* 0x000000361c127211 */ /* 0x000fe400078e08ff */
[----:B------:R-:W-:Y:S02]  /*33b0*/  LEA.HI.X.SX32 R27, R36, R3, 0x1, P3 ;  /* 0x00000003241b7211 */ /* 0x000fe400018f0eff */
[----:B------:R-:W-:Y:S01]  /*33c0*/  LEA R14, P3, R42, R5, 0x1 ;  /* 0x000000052a0e7211 */ /* 0x000fe200078608ff */
[----:B------:R-:W-:Y:S01]  /*33d0*/  IMAD R56, R28, 0x2, R18 ;  /* 0x000000021c387824 */ /* 0x000fe200078e0212 */
[-C--:B------:R-:W-:Y:S01]  /*33e0*/  LEA.HI.X.SX32 R39, R50, R3.reuse, 0x1, P4 ;  /* 0x0000000332277211 */ /* 0x080fe200020f0eff */
[----:B------:R-:W-:Y:S01]  /*33f0*/  STG.E.U16 desc[UR8][R26.64], R59 ;  /* 0x0000003b1a007986 */ /* 0x000fe2000c101508 */
[----:B------:R-:W-:Y:S01]  /*3400*/  LEA.HI.X.SX32 R15, R42, R3, 0x1, P3 ;  /* 0x000000032a0f7211 */ /* 0x000fe200018f0eff */
[----:B------:R-:W-:Y:S01]  /*3410*/  IMAD R58, R28, 0x2, R56 ;  /* 0x000000021c3a7824 */ /* 0x000fe200078e0238 */
[-C--:B------:R-:W-:Y:S01]  /*3420*/  LEA R34, P5, R46, R5.reuse, 0x1 ;  /* 0x000000052e227211 */ /* 0x080fe200078a08ff */
[----:B------:R-:W-:Y:S01]  /*3430*/  STG.E.U16 desc[UR8][R30.64], R61 ;  /* 0x0000003d1e007986 */ /* 0x000fe2000c101508 */
[----:B------:R-:W-:Y:S01]  /*3440*/  LEA R36, P3, R48, R5, 0x1 ;  /* 0x0000000530247211 */ /* 0x000fe200078608ff */
[----:B------:R-:W-:Y:S01]  /*3450*/  IMAD R50, R28, 0x2, R58 ;  /* 0x000000021c327824 */ /* 0x000fe200078e023a */
[-C--:B------:R-:W-:Y:S01]  /*3460*/  LEA.HI.X.SX32 R35, R46, R3.reuse, 0x1, P5 ;  /* 0x000000032e237211 */ /* 0x080fe200028f0eff */
[----:B0-----:R-:W-:Y:S01]  /*3470*/  STG.E.U16 desc[UR8][R32.64], R20 ;  /* 0x0000001420007986 */ /* 0x001fe2000c101508 */
[----:B------:R-:W-:Y:S01]  /*3480*/  LEA.HI.X.SX32 R37, R48, R3, 0x1, P3 ;  /* 0x0000000330257211 */ /* 0x000fe200018f0eff */
[----:B------:R-:W-:Y:S01]  /*3490*/  IMAD R60, R28, 0x2, R50 ;  /* 0x000000021c3c7824 */ /* 0x000fe200078e0232 */
[-C--:B------:R-:W-:Y:S01]  /*34a0*/  LEA R40, P3, R52, R5.reuse, 0x1 ;  /* 0x0000000534287211 */ /* 0x080fe200078608ff */
[----:B------:R0:W-:Y:S01]  /*34b0*/  STG.E.U16 desc[UR8][R14.64], R21 ;  /* 0x000000150e007986 */ /* 0x0001e2000c101508 */
[----:B------:R-:W-:Y:S01]  /*34c0*/  LEA R44, P5, R18, R5, 0x1 ;  /* 0x00000005122c7211 */ /* 0x000fe200078a08ff */
[----:B--2---:R-:W2:Y:S01]  /*34d0*/  LDC.64 R12, c[0x0][0x3a0] ;  /* 0x0000e800ff0c7b82 */ /* 0x004ea20000000a00 */
[----:B------:R-:W-:Y:S01]  /*34e0*/  LEA R62, R28, R60, 0x1 ;  /* 0x0000003c1c3e7211 */ /* 0x000fe200078e08ff */
[----:B------:R3:W-:Y:S01]  /*34f0*/  STG.E.U16 desc[UR8][R24.64], R22 ;  /* 0x0000001618007986 */ /* 0x0007e2000c101508 */
[----:B------:R-:W-:-:S02]  /*3500*/  LEA.HI.X.SX32 R41, R52, R3, 0x1, P3 ;  /* 0x0000000334297211 */ /* 0x000fc400018f0eff */
[----:B------:R-:W-:Y:S01]  /*3510*/  LEA.HI.X.SX32 R45, R18, R3, 0x1, P5 ;  /* 0x00000003122d7211 */ /* 0x000fe200028f0eff */
[----:B------:R-:W-:Y:S01]  /*3520*/  IMAD R64, R28, 0x2, R62 ;  /* 0x000000021c407824 */ /* 0x000fe200078e023e */
[-C--:B------:R-:W-:Y:S01]  /*3530*/  LEA R42, P4, R54, R5.reuse, 0x1 ;  /* 0x00000005362a7211 */ /* 0x080fe200078808ff */
[----:B------:R-:W-:Y:S01]  /*3540*/  STG.E.U16 desc[UR8][R34.64], R23 ;  /* 0x0000001722007986 */ /* 0x000fe2000c101508 */
[----:B------:R-:W-:Y:S02]  /*3550*/  LEA R18, P3, R56, R5, 0x1 ;  /* 0x0000000538127211 */ /* 0x000fe400078608ff */
[-C--:B------:R-:W-:Y:S02]  /*3560*/  LEA.HI.X.SX32 R43, R54, R3.reuse, 0x1, P4 ;  /* 0x00000003362b7211 */ /* 0x080fe400020f0eff */
[----:B------:R-:W-:Y:S01]  /*3570*/  LEA.HI.X.SX32 R19, R56, R3, 0x1, P3 ;  /* 0x0000000338137211 */ /* 0x000fe200018f0eff */
[----:B------:R-:W-:Y:S01]  /*3580*/  IMAD R56, R28, 0x2, R64 ;  /* 0x000000021c387824 */ /* 0x000fe200078e0240 */
[----:B------:R-:W-:-:S02]  /*3590*/  LEA R46, P4, R58, R5, 0x1 ;  /* 0x000000053a2e7211 */ /* 0x000fc400078808ff */
[----:B------:R-:W-:Y:S02]  /*35a0*/  LEA R48, P5, R50, R5, 0x1 ;  /* 0x0000000532307211 */ /* 0x000fe400078a08ff */
[-C--:B------:R-:W-:Y:S02]  /*35b0*/  LEA.HI.X.SX32 R47, R58, R3.reuse, 0x1, P4 ;  /* 0x000000033a2f7211 */ /* 0x080fe400020f0eff */
[----:B------:R-:W-:Y:S02]  /*35c0*/  LEA.HI.X.SX32 R49, R50, R3, 0x1, P5 ;  /* 0x0000000332317211 */ /* 0x000fe400028f0eff */
[-C--:B------:R-:W-:Y:S02]  /*35d0*/  LEA R28, P3, R60, R5.reuse, 0x1 ;  /* 0x000000053c1c7211 */ /* 0x080fe400078608ff */
[-C--:B------:R-:W-:Y:S02]  /*35e0*/  LEA R50, P4, R62, R5.reuse, 0x1 ;  /* 0x000000053e327211 */ /* 0x080fe400078808ff */
[----:B------:R-:W-:-:S02]  /*35f0*/  LEA R52, P5, R64, R5, 0x1 ;  /* 0x0000000540347211 */ /* 0x000fc400078a08ff */
[----:B------:R-:W-:Y:S02]  /*3600*/  LEA R54, P6, R56, R5, 0x1 ;  /* 0x0000000538367211 */ /* 0x000fe400078c08ff */
[-C--:B------:R-:W-:Y:S02]  /*3610*/  LEA.HI.X.SX32 R29, R60, R3.reuse, 0x1, P3 ;  /* 0x000000033c1d7211 */ /* 0x080fe400018f0eff */
[-C--:B------:R-:W-:Y:S02]  /*3620*/  LEA.HI.X.SX32 R51, R62, R3.reuse, 0x1, P4 ;  /* 0x000000033e337211 */ /* 0x080fe400020f0eff */
[-C--:B------:R-:W-:Y:S02]  /*3630*/  LEA.HI.X.SX32 R53, R64, R3.reuse, 0x1, P5 ;  /* 0x0000000340357211 */ /* 0x080fe400028f0eff */
[----:B------:R-:W-:Y:S02]  /*3640*/  LEA.HI.X.SX32 R55, R56, R3, 0x1, P6 ;  /* 0x0000000338377211 */ /* 0x000fe400030f0eff */
[----:B------:R-:W-:-:S02]  /*3650*/  PRMT R3, R20, 0x7632, R3 ;  /* 0x0000763214037816 */ /* 0x000fc40000000003 */
[----:B------:R-:W-:Y:S02]  /*3660*/  PRMT R5, R21, 0x7632, R5 ;  /* 0x0000763215057816 */ /* 0x000fe40000000005 */
[----:B0-----:R-:W-:Y:S01]  /*3670*/  PRMT R15, R22, 0x7632, R15 ;  /* 0x00007632160f7816 */ /* 0x001fe2000000000f */
[----:B------:R0:W-:Y:S01]  /*3680*/  STG.E.U16 desc[UR8][R36.64], R3 ;  /* 0x0000000324007986 */ /* 0x0001e2000c101508 */
[----:B---3--:R-:W-:Y:S02]  /*3690*/  PRMT R25, R23, 0x7632, R25 ;  /* 0x0000763217197816 */ /* 0x008fe40000000019 */
[----:B-1----:R-:W-:Y:S01]  /*36a0*/  PRMT R14, R8, 0x7632, R14 ;  /* 0x00007632080e7816 */ /* 0x002fe2000000000e */
[----:B------:R1:W-:Y:S01]  /*36b0*/  STG.E.U16 desc[UR8][R38.64], R5 ;  /* 0x0000000526007986 */ /* 0x0003e2000c101508 */
[----:B------:R-:W-:Y:S02]  /*36c0*/  PRMT R26, R10, 0x7632, R26 ;  /* 0x000076320a1a7816 */ /* 0x000fe4000000001a */
[----:B------:R-:W-:Y:S01]  /*36d0*/  PRMT R27, R11, 0x7632, R27 ;  /* 0x000076320b1b7816 */ /* 0x000fe2000000001b */
[----:B------:R-:W-:Y:S04]  /*36e0*/  STG.E.U16 desc[UR8][R40.64], R15 ;  /* 0x0000000f28007986 */ /* 0x000fe8000c101508 */
[----:B------:R-:W-:Y:S01]  /*36f0*/  STG.E.U16 desc[UR8][R42.64], R25 ;  /* 0x000000192a007986 */ /* 0x000fe2000c101508 */
[----:B0-----:R-:W-:Y:S01]  /*3700*/  FSEL R3, R6, -INF , P2 ;  /* 0xff80000006037808 */ /* 0x001fe20001000000 */
[----:B------:R-:W-:-:S02]  /*3710*/  IMAD.HI R6, R2, 0x4, RZ ;  /* 0x0000000402067827 */ /* 0x000fc400078e02ff */
[----:B------:R-:W-:Y:S02]  /*3720*/  STG.E.U16 desc[UR8][R44.64], R8 ;  /* 0x000000082c007986 */ /* 0x000fe4000c101508 */
[----:B-1----:R-:W-:Y:S01]  /*3730*/  FFMA R5, R3, 0.69314718246459960938, R16 ;  /* 0x3f31721803057823 */ /* 0x002fe20000000010 */
[----:B------:R-:W-:Y:S01]  /*3740*/  IMAD.SHL.U32 R3, R2, 0x4, RZ ;  /* 0x0000000402037824 */ /* 0x000fe200078e00ff */
[----:B------:R0:W-:Y:S04]  /*3750*/  STG.E.U16 desc[UR8][R18.64], R9 ;  /* 0x0000000912007986 */ /* 0x0001e8000c101508 */
[----:B------:R1:W-:Y:S01]  /*3760*/  STG.E.U16 desc[UR8][R46.64], R10 ;  /* 0x0000000a2e007986 */ /* 0x0003e2000c101508 */
[----:B--2---:R-:W-:-:S03]  /*3770*/  IADD3 R2, P1, P2, R3, UR7, R12 ;  /* 0x0000000703027c10 */ /* 0x004fc6000fa3e00c */
[----:B------:R1:W-:Y:S01]  /*3780*/  STG.E.U16 desc[UR8][R48.64], R11 ;  /* 0x0000000b30007986 */ /* 0x0003e2000c101508 */
[----:B------:R-:W-:Y:S02]  /*3790*/  IADD3.X R3, PT, PT, R6, UR5, R13, P1, P2 ;  /* 0x0000000506037c10 */ /* 0x000fe40008fe440d */
[----:B0-----:R-:W-:Y:S01]  /*37a0*/  PRMT R19, R9, 0x7632, R19 ;  /* 0x0000763209137816 */ /* 0x001fe20000000013 */
[----:B------:R1:W-:Y:S04]  /*37b0*/  STG.E.U16 desc[UR8][R28.64], R14 ;  /* 0x0000000e1c007986 */ /* 0x0003e8000c101508 */
[----:B------:R1:W-:Y:S04]  /*37c0*/  STG.E.U16 desc[UR8][R50.64], R19 ;  /* 0x0000001332007986 */ /* 0x0003e8000c101508 */
[----:B------:R1:W-:Y:S04]  /*37d0*/  STG.E.U16 desc[UR8][R52.64], R26 ;  /* 0x0000001a34007986 */ /* 0x0003e8000c101508 */
[----:B------:R1:W-:Y:S01]  /*37e0*/  STG.E.U16 desc[UR8][R54.64], R27 ;  /* 0x0000001b36007986 */ /* 0x0003e2000c101508 */
[----:B------:R-:W-:Y:S06]  /*37f0*/  BAR.SYNC.DEFER_BLOCKING 0x0 ;  /* 0x0000000000007b1d */ /* 0x000fec0000010000 */
[----:B------:R1:W-:Y:S02]  /*3800*/  STS.64 [R7+UR6], R4 ;  /* 0x0000000407007988 */ /* 0x0003e40008000a06 */
[----:B------:R-:W-:Y:S06]  /*3810*/  BAR.SYNC.DEFER_BLOCKING 0x0 ;  /* 0x0000000000007b1d */ /* 0x000fec0000010000 */
[----:B------:R-:W-:Y:S05]  /*3820*/  @P0 EXIT ;  /* 0x000000000000094d */ /* 0x000fea0003800000 */
[----:B-1----:R-:W0:Y:S04]  /*3830*/  LDS R5, [R0] ;  /* 0x0000000000057984 */ /* 0x002e280000000800 */
[----:B0-----:R-:W-:Y:S01]  /*3840*/  STG.E desc[UR8][R2.64], R5 ;  /* 0x0000000502007986 */ /* 0x001fe2000c101908 */
[----:B------:R-:W-:Y:S05]  /*3850*/  EXIT ;  /* 0x000000000000794d */ /* 0x000fea0003800000 */
.L_x_2:
[----:B------:R-:W-:-:S00]  /*3860*/  BRA `(.L_x_2) ;  /* 0xfffffffc00fc7947 */ /* 0x000fc0000383ffff */
[----:B------:R-:W-:-:S00]  /*3870*/  NOP ;  /* 0x0000000000007918 */ /* 0x000fc00000000000 */
        /* <DEDUP_REMOVED lines=8> */
.L_x_3:


//--------------------- .nv.global.init           --------------------------
	.section	.nv.global.init,"aw",@progbits
.nv.global.init:
	.type		_$_str,@object
	.size		_$_str,(.L_0 - _$_str)
_$_str:
        /*0000*/ 	.byte	0x5f, 0x5f, 0x43, 0x55, 0x44, 0x41, 0x5f, 0x46, 0x54, 0x5a, 0x00
.L_0:


//--------------------- .nv.shared.attn_fwd       --------------------------
	.section	.nv.shared.attn_fwd,"aw",@nobits
	.sectionflags	@""
	.align	16
	.zero		1024


//--------------------- .nv.shared.reserved.0     --------------------------
	.section	.nv.shared.reserved.0,"aw",@nobits
	.weak		__nv_reservedSMEM_offset_0_alias
	.size		__nv_reservedSMEM_offset_0_alias, 0, 64
	.other		__nv_reservedSMEM_offset_0_alias,@"STO_CUDA_RESERVED_SHARED STV_DEFAULT"
__nv_reservedSMEM_offset_0_alias:
	.zero		0
	.zero		64


//--------------------- .nv.constant0.attn_fwd    --------------------------
	.section	.nv.constant0.attn_fwd,"a",@progbits
	.sectionflags	@""
	.align	4
.nv.constant0.attn_fwd:
	.zero		1032


//--------------------- SYMBOLS --------------------------

	.type		.nv.reservedSmem.offset0,@object
	.size		.nv.reservedSmem.offset0,0x4
	.type		.nv.reservedSmem.cap,@object
	.size		.nv.reservedSmem.cap,0x4
